// auto-generated by cutlass_sweep.gemm — config: {"arch": "sm_90", "cluster_m": 1, "cluster_n": 4, "dtype": "e4m3", "dtype_b": "e4m3", "layout": "nt", "stages": 0, "tile_k": 128, "tile_m": 256, "tile_n": 64}
#include "cutlass/cutlass.h"
#include "cutlass/gemm/collective/collective_builder.hpp"
#include "cutlass/gemm/device/gemm_universal_adapter.h"
#include "cutlass/gemm/kernel/gemm_universal.hpp"
#include "cutlass/epilogue/collective/collective_builder.hpp"

using ElemA = cutlass::float_e4m3_t;
using ElemB = cutlass::float_e4m3_t;
using ElemCD = cutlass::float_e4m3_t;
using Acc  = float;
using TileShape    = cute::Shape<cute::_256, cute::_64, cute::_128>;
using ClusterShape = cute::Shape<cute::_1, cute::_4, cute::_1>;

using CollectiveEpilogue = typename cutlass::epilogue::collective::CollectiveBuilder<
    cutlass::arch::Sm90, cutlass::arch::OpClassTensorOp,
    TileShape, ClusterShape,
    cutlass::epilogue::collective::EpilogueTileAuto,
    Acc, Acc,
    ElemCD, cutlass::layout::RowMajor, 128 / cutlass::sizeof_bits<ElemCD>::value,
    ElemCD, cutlass::layout::RowMajor, 128 / cutlass::sizeof_bits<ElemCD>::value,
    cutlass::epilogue::collective::EpilogueScheduleAuto
  >::CollectiveOp;

using CollectiveMainloop = typename cutlass::gemm::collective::CollectiveBuilder<
    cutlass::arch::Sm90, cutlass::arch::OpClassTensorOp,
    ElemA, cutlass::layout::RowMajor, 128 / cutlass::sizeof_bits<ElemA>::value,
    ElemB, cutlass::layout::ColumnMajor, 128 / cutlass::sizeof_bits<ElemB>::value,
    Acc,
    TileShape, ClusterShape,
    cutlass::gemm::collective::StageCountAutoCarveout<static_cast<int>(sizeof(typename CollectiveEpilogue::SharedStorage))>,
    cutlass::gemm::collective::KernelScheduleAuto
  >::CollectiveOp;

using GemmKernel = cutlass::gemm::kernel::GemmUniversal<
    cute::Shape<int,int,int,int>,
    CollectiveMainloop,
    CollectiveEpilogue
>;
using Gemm = cutlass::gemm::device::GemmUniversalAdapter<GemmKernel>;

// Force the device kernel symbol into the cubin without needing a host main.
auto* _anchor = &cutlass::device_kernel<GemmKernel>;


// ===== COMPILED SASS (sm_90a) =====

	.target	sm_90a

	.elftype	@"ET_EXEC"


//--------------------- .note.nv.tkinfo           --------------------------
	.section	.note.nv.tkinfo,"",@"SHT_NOTE"
	.sectionflags	@"SHF_NOTE_NV_TKINFO"
	.tkinfo
        /*0018*/ 	.word	0x00000002
        /*0030*/ 	.string	""
        /*0030*/ 	.string	"ptxas"
        /*0030*/ 	.string	"Cuda compilation tools, release 13.0, V13.0.88"
        /*0030*/ 	.string	"Build cuda_13.0.r13.0/compiler.36424714_0"
        /*0030*/ 	.string	"-arch sm_90a -m 64 "



//--------------------- .note.nv.cuinfo           --------------------------
	.section	.note.nv.cuinfo,"",@"SHT_NOTE"
	.sectionflags	@"SHF_NOTE_NV_CUINFO"
        /*0018*/ 	.short	0x0002
        /*001a*/ 	.short	0x005a
        /*001c*/ 	.short	0x0082
	.zero		2


//--------------------- .nv.info                  --------------------------
	.section	.nv.info,"",@"SHT_CUDA_INFO"
	.align	4


	//----- nvinfo : EIATTR_REGCOUNT
	.align		4
        /*0000*/ 	.byte	0x04, 0x2f
        /*0002*/ 	.short	(.L_12 - .L_11)
	.align		4
.L_11:
        /*0004*/ 	.word	index@(_ZN7cutlass13device_kernelINS_4gemm6kernel13GemmUniversalIN4cute5tupleIJiiiiEEENS1_10collective13CollectiveMmaINS1_37MainloopSm90TmaGmmaWarpSpecializedFP8ILi5ENS5_IJNS4_1CILi1EEENSA_ILi4EEESB_EEENS1_35KernelTmaWarpSpecializedCooperativeEEENS5_IJNSA_ILi256EEENSA_ILi64EEENSA_ILi128EEEEEENS_12float_e4m3_tENS5_IJlSB_lEEESK_SL_NS4_8TiledMMAINS4_8MMA_AtomIJNS4_4SM904GMMA30MMA_64x64x32_F32E4M3E4M3_SS_TNILNSP_7ScaleInE1ELSR_1EEEEEENS4_6LayoutINS5_IJNSA_ILi2EEESB_SB_EEENS5_IJSB_NSA_ILi0EEESX_EEEEENS5_IJNS4_10UnderscoreES10_S10_EEEEENS4_23SM90_TMA_LOAD_MULTICASTENS4_14ComposedLayoutINS4_7SwizzleILi3ELi4ELi3EEENS4_18smem_ptr_flag_bitsILi8EEENSU_INS5_IJNSA_ILi8EEESI_EEENS5_IJSI_SB_EEEEEEEvNS4_8identityENS4_13SM90_TMA_LOADES1D_vS1E_EENS_8epilogue10collective6detail29Sm90TmaWarpSpecializedAdapterINS1I_15DefaultEpilogueISK_SL_SL_NS1H_6thread17LinearCombinationISK_Li1EffLNS1M_9ScaleType4KindE0ELNS_15FloatRoundStyleE2ESK_EENS1_15EpilogueDefaultEEEEEvvEEEEvNT_6ParamsE)
        /*0008*/ 	.word	0x000000a8


	//----- nvinfo : EIATTR_FRAME_SIZE
	.align		4
.L_12:
        /*000c*/ 	.byte	0x04, 0x11
        /*000e*/ 	.short	(.L_14 - .L_13)
	.align		4
.L_13:
        /*0010*/ 	.word	index@(_ZN7cutlass13device_kernelINS_4gemm6kernel13GemmUniversalIN4cute5tupleIJiiiiEEENS1_10collective13CollectiveMmaINS1_37MainloopSm90TmaGmmaWarpSpecializedFP8ILi5ENS5_IJNS4_1CILi1EEENSA_ILi4EEESB_EEENS1_35KernelTmaWarpSpecializedCooperativeEEENS5_IJNSA_ILi256EEENSA_ILi64EEENSA_ILi128EEEEEENS_12float_e4m3_tENS5_IJlSB_lEEESK_SL_NS4_8TiledMMAINS4_8MMA_AtomIJNS4_4SM904GMMA30MMA_64x64x32_F32E4M3E4M3_SS_TNILNSP_7ScaleInE1ELSR_1EEEEEENS4_6LayoutINS5_IJNSA_ILi2EEESB_SB_EEENS5_IJSB_NSA_ILi0EEESX_EEEEENS5_IJNS4_10UnderscoreES10_S10_EEEEENS4_23SM90_TMA_LOAD_MULTICASTENS4_14ComposedLayoutINS4_7SwizzleILi3ELi4ELi3EEENS4_18smem_ptr_flag_bitsILi8EEENSU_INS5_IJNSA_ILi8EEESI_EEENS5_IJSI_SB_EEEEEEEvNS4_8identityENS4_13SM90_TMA_LOADES1D_vS1E_EENS_8epilogue10collective6detail29Sm90TmaWarpSpecializedAdapterINS1I_15DefaultEpilogueISK_SL_SL_NS1H_6thread17LinearCombinationISK_Li1EffLNS1M_9ScaleType4KindE0ELNS_15FloatRoundStyleE2ESK_EENS1_15EpilogueDefaultEEEEEvvEEEEvNT_6ParamsE)
        /*0014*/ 	.word	0x00000000


	//----- nvinfo : EIATTR_MIN_STACK_SIZE
	.align		4
.L_14:
        /*0018*/ 	.byte	0x04, 0x12
        /*001a*/ 	.short	(.L_16 - .L_15)
	.align		4
.L_15:
        /*001c*/ 	.word	index@(_ZN7cutlass13device_kernelINS_4gemm6kernel13GemmUniversalIN4cute5tupleIJiiiiEEENS1_10collective13CollectiveMmaINS1_37MainloopSm90TmaGmmaWarpSpecializedFP8ILi5ENS5_IJNS4_1CILi1EEENSA_ILi4EEESB_EEENS1_35KernelTmaWarpSpecializedCooperativeEEENS5_IJNSA_ILi256EEENSA_ILi64EEENSA_ILi128EEEEEENS_12float_e4m3_tENS5_IJlSB_lEEESK_SL_NS4_8TiledMMAINS4_8MMA_AtomIJNS4_4SM904GMMA30MMA_64x64x32_F32E4M3E4M3_SS_TNILNSP_7ScaleInE1ELSR_1EEEEEENS4_6LayoutINS5_IJNSA_ILi2EEESB_SB_EEENS5_IJSB_NSA_ILi0EEESX_EEEEENS5_IJNS4_10UnderscoreES10_S10_EEEEENS4_23SM90_TMA_LOAD_MULTICASTENS4_14ComposedLayoutINS4_7SwizzleILi3ELi4ELi3EEENS4_18smem_ptr_flag_bitsILi8EEENSU_INS5_IJNSA_ILi8EEESI_EEENS5_IJSI_SB_EEEEEEEvNS4_8identityENS4_13SM90_TMA_LOADES1D_vS1E_EENS_8epilogue10collective6detail29Sm90TmaWarpSpecializedAdapterINS1I_15DefaultEpilogueISK_SL_SL_NS1H_6thread17LinearCombinationISK_Li1EffLNS1M_9ScaleType4KindE0ELNS_15FloatRoundStyleE2ESK_EENS1_15EpilogueDefaultEEEEEvvEEEEvNT_6ParamsE)
        /*0020*/ 	.word	0x00000000
.L_16:


//--------------------- .nv.compat                --------------------------
	.section	.nv.compat,"",@"SHT_CUDA_COMPAT_INFO"
	.align	4
        /*0000*/ 	.byte	0x02, 0x09, 0x01, 0x00, 0x02, 0x02, 0x04, 0x00, 0x02, 0x05, 0x05, 0x00, 0x03, 0x07, 0x01, 0x01
        /*0010*/ 	.byte	0x02, 0x03, 0x01, 0x00, 0x02, 0x06, 0x01, 0x00, 0x04, 0x0b, 0x08, 0x00, 0x00, 0x00, 0x00, 0x00
        /*0020*/ 	.byte	0x00, 0x00, 0x00, 0x00


//--------------------- .nv.info._ZN7cutlass13device_kernelINS_4gemm6kernel13GemmUniversalIN4cute5tupleIJiiiiEEENS1_10collective13CollectiveMmaINS1_37MainloopSm90TmaGmmaWarpSpecializedFP8ILi5ENS5_IJNS4_1CILi1EEENSA_ILi4EEESB_EEENS1_35KernelTmaWarpSpecializedCooperativeEEENS5_IJNSA_ILi256EEENSA_ILi64EEENSA_ILi128EEEEEENS_12float_e4m3_tENS5_IJlSB_lEEESK_SL_NS4_8TiledMMAINS4_8MMA_AtomIJNS4_4SM904GMMA30MMA_64x64x32_F32E4M3E4M3_SS_TNILNSP_7ScaleInE1ELSR_1EEEEEENS4_6LayoutINS5_IJNSA_ILi2EEESB_SB_EEENS5_IJSB_NSA_ILi0EEESX_EEEEENS5_IJNS4_10UnderscoreES10_S10_EEEEENS4_23SM90_TMA_LOAD_MULTICASTENS4_14ComposedLayoutINS4_7SwizzleILi3ELi4ELi3EEENS4_18smem_ptr_flag_bitsILi8EEENSU_INS5_IJNSA_ILi8EEESI_EEENS5_IJSI_SB_EEEEEEEvNS4_8identityENS4_13SM90_TMA_LOADES1D_vS1E_EENS_8epilogue10collective6detail29Sm90TmaWarpSpecializedAdapterINS1I_15DefaultEpilogueISK_SL_SL_NS1H_6thread17LinearCombinationISK_Li1EffLNS1M_9ScaleType4KindE0ELNS_15FloatRoundStyleE2ESK_EENS1_15EpilogueDefaultEEEEEvvEEEEvNT_6ParamsE --------------------------
	.section	.nv.info._ZN7cutlass13device_kernelINS_4gemm6kernel13GemmUniversalIN4cute5tupleIJiiiiEEENS1_10collective13CollectiveMmaINS1_37MainloopSm90TmaGmmaWarpSpecializedFP8ILi5ENS5_IJNS4_1CILi1EEENSA_ILi4EEESB_EEENS1_35KernelTmaWarpSpecializedCooperativeEEENS5_IJNSA_ILi256EEENSA_ILi64EEENSA_ILi128EEEEEENS_12float_e4m3_tENS5_IJlSB_lEEESK_SL_NS4_8TiledMMAINS4_8MMA_AtomIJNS4_4SM904GMMA30MMA_64x64x32_F32E4M3E4M3_SS_TNILNSP_7ScaleInE1ELSR_1EEEEEENS4_6LayoutINS5_IJNSA_ILi2EEESB_SB_EEENS5_IJSB_NSA_ILi0EEESX_EEEEENS5_IJNS4_10UnderscoreES10_S10_EEEEENS4_23SM90_TMA_LOAD_MULTICASTENS4_14ComposedLayoutINS4_7SwizzleILi3ELi4ELi3EEENS4_18smem_ptr_flag_bitsILi8EEENSU_INS5_IJNSA_ILi8EEESI_EEENS5_IJSI_SB_EEEEEEEvNS4_8identityENS4_13SM90_TMA_LOADES1D_vS1E_EENS_8epilogue10collective6detail29Sm90TmaWarpSpecializedAdapterINS1I_15DefaultEpilogueISK_SL_SL_NS1H_6thread17LinearCombinationISK_Li1EffLNS1M_9ScaleType4KindE0ELNS_15FloatRoundStyleE2ESK_EENS1_15EpilogueDefaultEEEEEvvEEEEvNT_6ParamsE,"",@"SHT_CUDA_INFO"
	.sectionflags	@""
	.align	4


	//----- nvinfo : EIATTR_CUDA_API_VERSION
	.align		4
        /*0000*/ 	.byte	0x04, 0x37
        /*0002*/ 	.short	(.L_18 - .L_17)
.L_17:
        /*0004*/ 	.word	0x00000082


	//----- nvinfo : EIATTR_KPARAM_INFO
	.align		4
.L_18:
        /*0008*/ 	.byte	0x04, 0x17
        /*000a*/ 	.short	(.L_20 - .L_19)
.L_19:
        /*000c*/ 	.word	0x00000000
        /*0010*/ 	.short	0x0000
        /*0012*/ 	.short	0x0070
        /*0014*/ 	.byte	0x00, 0xf0, 0x01, 0x10


	//----- nvinfo : EIATTR_SPARSE_MMA_MASK
	.align		4
.L_20:
        /*0018*/ 	.byte	0x03, 0x50
        /*001a*/ 	.short	0x0000


	//----- nvinfo : EIATTR_MAXREG_COUNT
	.align		4
        /*001c*/ 	.byte	0x03, 0x1b
        /*001e*/ 	.short	0x00a8


	//----- nvinfo : EIATTR_NUM_BARRIERS
	.align		4
        /*0020*/ 	.byte	0x02, 0x4c
        /*0022*/ 	.byte	0x01
	.zero		1


	//----- nvinfo : EIATTR_MERCURY_ISA_VERSION
	.align		4
        /*0024*/ 	.byte	0x03, 0x5f
        /*0026*/ 	.short	0x0101


	//----- nvinfo : EIATTR_INT_WARP_WIDE_INSTR_OFFSETS
	.align		4
        /*0028*/ 	.byte	0x04, 0x31
        /*002a*/ 	.short	(.L_22 - .L_21)


	//   ....[0]....
.L_21:
        /*002c*/ 	.word	0x00000460


	//   ....[1]....
        /*0030*/ 	.word	0x00000480


	//   ....[2]....
        /*0034*/ 	.word	0x00000650


	//----- nvinfo : EIATTR_COOP_GROUP_MASK_REGIDS
	.align		4
.L_22:
        /*0038*/ 	.byte	0x04, 0x29
        /*003a*/ 	.short	(.L_24 - .L_23)


	//   ....[0]....
.L_23:
        /*003c*/ 	.word	0xffffffff


	//   ....[1]....
        /*0040*/ 	.word	0xffffffff


	//   ....[2]....
        /*0044*/ 	.word	0xffffffff


	//   ....[3]....
        /*0048*/ 	.word	0xffffffff


	//   ....[4]....
        /*004c*/ 	.word	0xffffffff


	//   ....[5]....
        /*0050*/ 	.word	0xffffffff


	//----- nvinfo : EIATTR_COOP_GROUP_INSTR_OFFSETS
	.align		4
.L_24:
        /*0054*/ 	.byte	0x04, 0x28
        /*0056*/ 	.short	(.L_26 - .L_25)


	//   ....[0]....
.L_25:
        /*0058*/ 	.word	0x00000060


	//   ....[1]....
        /*005c*/ 	.word	0x00000070


	//   ....[2]....
        /*0060*/ 	.word	0x00000130


	//   ....[3]....
        /*0064*/ 	.word	0x000002e0


	//   ....[4]....
        /*0068*/ 	.word	0x00000790


	//   ....[5]....
        /*006c*/ 	.word	0x00001210


	//----- nvinfo : EIATTR_REG_RECONFIG
	.align		4
.L_26:
        /*0070*/ 	.byte	0x01, 0x54
	.zero		2


	//----- nvinfo : EIATTR_MBARRIER_INSTR_OFFSETS
	.align		4
        /*0074*/ 	.byte	0x04, 0x39
        /*0076*/ 	.short	(.L_28 - .L_27)


	//   ....[0]....
.L_27:
        /*0078*/ 	.word	0x00000230
        /*007c*/ 	.word	0x000000ff
        /*0080*/ 	.word	0x00000000
        /*0084*/ 	.short	0x0100
        /*0086*/ 	.byte	0x08
	.zero		1


	//   ....[1]....
        /*0088*/ 	.word	0x00000240
        /*008c*/ 	.word	0x000000ff
        /*0090*/ 	.word	0x00000028
        /*0094*/ 	.short	0x0100
        /*0096*/ 	.byte	0x08
	.zero		1


	//   ....[2]....
        /*0098*/ 	.word	0x00000250
        /*009c*/ 	.word	0x000000ff
        /*00a0*/ 	.word	0x00000008
        /*00a4*/ 	.short	0x0100
        /*00a6*/ 	.byte	0x08
	.zero		1


	//   ....[3]....
        /*00a8*/ 	.word	0x00000260
        /*00ac*/ 	.word	0x000000ff
        /*00b0*/ 	.word	0x00000030
        /*00b4*/ 	.short	0x0100
        /*00b6*/ 	.byte	0x08
	.zero		1


	//   ....[4]....
        /*00b8*/ 	.word	0x00000270
        /*00bc*/ 	.word	0x000000ff
        /*00c0*/ 	.word	0x00000010
        /*00c4*/ 	.short	0x0100
        /*00c6*/ 	.byte	0x08
	.zero		1


	//   ....[5]....
        /*00c8*/ 	.word	0x00000280
        /*00cc*/ 	.word	0x000000ff
        /*00d0*/ 	.word	0x00000038
        /*00d4*/ 	.short	0x0100
        /*00d6*/ 	.byte	0x08
	.zero		1


	//   ....[6]....
        /*00d8*/ 	.word	0x00000290
        /*00dc*/ 	.word	0x000000ff
        /*00e0*/ 	.word	0x00000018
        /*00e4*/ 	.short	0x0100
        /*00e6*/ 	.byte	0x08
	.zero		1


	//   ....[7]....
        /*00e8*/ 	.word	0x000002a0
        /*00ec*/ 	.word	0x000000ff
        /*00f0*/ 	.word	0x00000040
        /*00f4*/ 	.short	0x0100
        /*00f6*/ 	.byte	0x08
	.zero		1


	//   ....[8]....
        /*00f8*/ 	.word	0x000002b0
        /*00fc*/ 	.word	0x000000ff
        /*0100*/ 	.word	0x00000020
        /*0104*/ 	.short	0x0100
        /*0106*/ 	.byte	0x08
	.zero		1


	//   ....[9]....
        /*0108*/ 	.word	0x000002c0
        /*010c*/ 	.word	0x000000ff
        /*0110*/ 	.word	0x00000048
        /*0114*/ 	.short	0x0100
        /*0116*/ 	.byte	0x08
	.zero		1


	//   ....[10]....
        /*0118*/ 	.word	0x000006f0
        /*011c*/ 	.word	0x000000ff
        /*0120*/ 	.word	0x00000060
        /*0124*/ 	.short	0x0100
        /*0126*/ 	.byte	0x06
	.zero		1


	//   ....[11]....
        /*0128*/ 	.word	0x00000740
        /*012c*/ 	.word	0x000000ff
        /*0130*/ 	.word	0x00000068
        /*0134*/ 	.short	0x0100
        /*0136*/ 	.byte	0x06
	.zero		1


	//   ....[12]....
        /*0138*/ 	.word	0x00001730
        /*013c*/ 	.word	0x000000ff
        /*0140*/ 	.word	0x00000000
        /*0144*/ 	.short	0x010a
        /*0146*/ 	.byte	0x06
	.zero		1


	//   ....[13]....
        /*0148*/ 	.word	0x00001770
        /*014c*/ 	.word	0x000000ff
        /*0150*/ 	.word	0x00000000
        /*0154*/ 	.short	0x010a
        /*0156*/ 	.byte	0x06
	.zero		1


	//   ....[14]....
        /*0158*/ 	.word	0x00002250
        /*015c*/ 	.word	0x000000ff
        /*0160*/ 	.word	0x00000000
        /*0164*/ 	.short	0x010a
        /*0166*/ 	.byte	0x0d
	.zero		1


	//   ....[15]....
        /*0168*/ 	.word	0x00002290
        /*016c*/ 	.word	0x000000ff
        /*0170*/ 	.word	0x00000000
        /*0174*/ 	.short	0x010a
        /*0176*/ 	.byte	0x0d
	.zero		1


	//   ....[16]....
        /*0178*/ 	.word	0x00002a80
        /*017c*/ 	.word	0x0000000e
        /*0180*/ 	.word	0x00000000
        /*0184*/ 	.short	0x0101
        /*0186*/ 	.byte	0x3f
	.zero		1


	//   ....[17]....
        /*0188*/ 	.word	0x00003100
        /*018c*/ 	.word	0x0000000b
        /*0190*/ 	.word	0x00000000
        /*0194*/ 	.short	0x0101
        /*0196*/ 	.byte	0x3f
	.zero		1


	//   ....[18]....
        /*0198*/ 	.word	0x00008b80
        /*019c*/ 	.word	0x00000012
        /*01a0*/ 	.word	0x00000028
        /*01a4*/ 	.short	0x010a
        /*01a6*/ 	.byte	0x3f
	.zero		1


	//   ....[19]....
        /*01a8*/ 	.word	0x00008f00
        /*01ac*/ 	.word	0x00000008
        /*01b0*/ 	.word	0x00000068
        /*01b4*/ 	.short	0x0101
        /*01b6*/ 	.byte	0x3f
	.zero		1


	//   ....[20]....
        /*01b8*/ 	.word	0x00009620
        /*01bc*/ 	.word	0x00000006
        /*01c0*/ 	.word	0x00000000
        /*01c4*/ 	.short	0x010a
        /*01c6*/ 	.byte	0x3f
	.zero		1


	//   ....[21]....
        /*01c8*/ 	.word	0x000096a0
        /*01cc*/ 	.word	0x00000007
        /*01d0*/ 	.word	0x00000000
        /*01d4*/ 	.short	0x010a
        /*01d6*/ 	.byte	0x3f
	.zero		1


	//   ....[22]....
        /*01d8*/ 	.word	0x00009730
        /*01dc*/ 	.word	0x0000000a
        /*01e0*/ 	.word	0x00000000
        /*01e4*/ 	.short	0x010a
        /*01e6*/ 	.byte	0x3f
	.zero		1


	//   ....[23]....
        /*01e8*/ 	.word	0x000097c0
        /*01ec*/ 	.word	0x0000000b
        /*01f0*/ 	.word	0x00000000
        /*01f4*/ 	.short	0x010a
        /*01f6*/ 	.byte	0x3f
	.zero		1


	//   ....[24]....
        /*01f8*/ 	.word	0x00009850
        /*01fc*/ 	.word	0x00000003
        /*0200*/ 	.word	0x00000000
        /*0204*/ 	.short	0x010a
        /*0206*/ 	.byte	0x3f
	.zero		1


	//   ....[25]....
        /*0208*/ 	.word	0x000098c0
        /*020c*/ 	.word	0x0000000c
        /*0210*/ 	.word	0x00000000
        /*0214*/ 	.short	0x010a
        /*0216*/ 	.byte	0x3f
	.zero		1


	//   ....[26]....
        /*0218*/ 	.word	0x00009920
        /*021c*/ 	.word	0x0000000e
        /*0220*/ 	.word	0x00000000
        /*0224*/ 	.short	0x010a
        /*0226*/ 	.byte	0x3f
	.zero		1


	//   ....[27]....
        /*0228*/ 	.word	0x000099f0
        /*022c*/ 	.word	0x00000012
        /*0230*/ 	.word	0x00000028
        /*0234*/ 	.short	0x010a
        /*0236*/ 	.byte	0x3f
	.zero		1


	//   ....[28]....
        /*0238*/ 	.word	0x00009ac0
        /*023c*/ 	.word	0x00000006
        /*0240*/ 	.word	0x00000000
        /*0244*/ 	.short	0x010a
        /*0246*/ 	.byte	0x3f
	.zero		1


	//   ....[29]....
        /*0248*/ 	.word	0x00009b10
        /*024c*/ 	.word	0x00000007
        /*0250*/ 	.word	0x00000000
        /*0254*/ 	.short	0x010a
        /*0256*/ 	.byte	0x3f
	.zero		1


	//   ....[30]....
        /*0258*/ 	.word	0x00009b60
        /*025c*/ 	.word	0x0000000a
        /*0260*/ 	.word	0x00000000
        /*0264*/ 	.short	0x010a
        /*0266*/ 	.byte	0x3f
	.zero		1


	//   ....[31]....
        /*0268*/ 	.word	0x00009bb0
        /*026c*/ 	.word	0x0000000b
        /*0270*/ 	.word	0x00000000
        /*0274*/ 	.short	0x010a
        /*0276*/ 	.byte	0x3f
	.zero		1


	//----- nvinfo : EIATTR_NUM_MBARRIERS
	.align		4
.L_28:
        /*0278*/ 	.byte	0x03, 0x38
        /*027a*/ 	.short	0x000c


	//----- nvinfo : EIATTR_EXIT_INSTR_OFFSETS
	.align		4
        /*027c*/ 	.byte	0x04, 0x1c
        /*027e*/ 	.short	(.L_30 - .L_29)


	//   ....[0]....
.L_29:
        /*0280*/ 	.word	0x000008f0


	//   ....[1]....
        /*0284*/ 	.word	0x000010e0


	//   ....[2]....
        /*0288*/ 	.word	0x000082a0


	//   ....[3]....
        /*028c*/ 	.word	0x00008800


	//   ....[4]....
        /*0290*/ 	.word	0x000098a0


	//----- nvinfo : EIATTR_MAX_THREADS
	.align		4
.L_30:
        /*0294*/ 	.byte	0x04, 0x05
        /*0296*/ 	.short	(.L_32 - .L_31)
.L_31:
        /*0298*/ 	.word	0x00000180
        /*029c*/ 	.word	0x00000001
        /*02a0*/ 	.word	0x00000001


	//----- nvinfo : EIATTR_CRS_STACK_SIZE
	.align		4
.L_32:
        /*02a4*/ 	.byte	0x04, 0x1e
        /*02a6*/ 	.short	(.L_34 - .L_33)
.L_33:
        /*02a8*/ 	.word	0x00000000


	//----- nvinfo : EIATTR_CBANK_PARAM_SIZE
	.align		4
.L_34:
        /*02ac*/ 	.byte	0x03, 0x19
        /*02ae*/ 	.short	0x0470


	//----- nvinfo : EIATTR_PARAM_CBANK
	.align		4
        /*02b0*/ 	.byte	0x04, 0x0a
        /*02b2*/ 	.short	(.L_36 - .L_35)
	.align		4
.L_35:
        /*02b4*/ 	.word	index@(.nv.constant0._ZN7cutlass13device_kernelINS_4gemm6kernel13GemmUniversalIN4cute5tupleIJiiiiEEENS1_10collective13CollectiveMmaINS1_37MainloopSm90TmaGmmaWarpSpecializedFP8ILi5ENS5_IJNS4_1CILi1EEENSA_ILi4EEESB_EEENS1_35KernelTmaWarpSpecializedCooperativeEEENS5_IJNSA_ILi256EEENSA_ILi64EEENSA_ILi128EEEEEENS_12float_e4m3_tENS5_IJlSB_lEEESK_SL_NS4_8TiledMMAINS4_8MMA_AtomIJNS4_4SM904GMMA30MMA_64x64x32_F32E4M3E4M3_SS_TNILNSP_7ScaleInE1ELSR_1EEEEEENS4_6LayoutINS5_IJNSA_ILi2EEESB_SB_EEENS5_IJSB_NSA_ILi0EEESX_EEEEENS5_IJNS4_10UnderscoreES10_S10_EEEEENS4_23SM90_TMA_LOAD_MULTICASTENS4_14ComposedLayoutINS4_7SwizzleILi3ELi4ELi3EEENS4_18smem_ptr_flag_bitsILi8EEENSU_INS5_IJNSA_ILi8EEESI_EEENS5_IJSI_SB_EEEEEEEvNS4_8identityENS4_13SM90_TMA_LOADES1D_vS1E_EENS_8epilogue10collective6detail29Sm90TmaWarpSpecializedAdapterINS1I_15DefaultEpilogueISK_SL_SL_NS1H_6thread17LinearCombinationISK_Li1EffLNS1M_9ScaleType4KindE0ELNS_15FloatRoundStyleE2ESK_EENS1_15EpilogueDefaultEEEEEvvEEEEvNT_6ParamsE)
        /*02b8*/ 	.short	0x0210
        /*02ba*/ 	.short	0x0470


	//----- nvinfo : EIATTR_SW_WAR
	.align		4
.L_36:
        /*02bc*/ 	.byte	0x04, 0x36
        /*02be*/ 	.short	(.L_38 - .L_37)
.L_37:
        /*02c0*/ 	.word	0x00000008
.L_38:


//--------------------- .nv.callgraph             --------------------------
	.section	.nv.callgraph,"",@"SHT_CUDA_CALLGRAPH"
	.align	4
	.sectionentsize	8
	.align		4
        /*0000*/ 	.word	0x00000000
	.align		4
        /*0004*/ 	.word	0xffffffff
	.align		4
        /*0008*/ 	.word	0x00000000
	.align		4
        /*000c*/ 	.word	0xfffffffe
	.align		4
        /*0010*/ 	.word	0x00000000
	.align		4
        /*0014*/ 	.word	0xfffffffd
	.align		4
        /*0018*/ 	.word	0x00000000
	.align		4
        /*001c*/ 	.word	0xfffffffc


//--------------------- .nv.constant4             --------------------------
	.section	.nv.constant4,"a",@progbits
	.align	8
	.align		8
.nv.constant4:
        /*0000*/ 	.dword	_ZN40_INTERNAL_32bdf4f4_4_k_cu_0aa3825a_271584cuda3std3__45__cpo5beginE
	.align		8
        /*0008*/ 	.dword	_ZN40_INTERNAL_32bdf4f4_4_k_cu_0aa3825a_271584cuda3std3__45__cpo3endE
	.align		8
        /*0010*/ 	.dword	_ZN40_INTERNAL_32bdf4f4_4_k_cu_0aa3825a_271584cuda3std3__45__cpo6cbeginE
	.align		8
        /*0018*/ 	.dword	_ZN40_INTERNAL_32bdf4f4_4_k_cu_0aa3825a_271584cuda3std3__45__cpo4cendE
	.align		8
        /*0020*/ 	.dword	_ZN40_INTERNAL_32bdf4f4_4_k_cu_0aa3825a_271584cuda3std3__442_GLOBAL__N__32bdf4f4_4_k_cu_0aa3825a_271586ignoreE
	.align		8
        /*0028*/ 	.dword	_ZN40_INTERNAL_32bdf4f4_4_k_cu_0aa3825a_271584cuda3std3__419piecewise_constructE
	.align		8
        /*0030*/ 	.dword	_ZN40_INTERNAL_32bdf4f4_4_k_cu_0aa3825a_271584cuda3std3__48in_placeE
	.align		8
        /*0038*/ 	.dword	_ZN40_INTERNAL_32bdf4f4_4_k_cu_0aa3825a_271584cuda3std6ranges3__45__cpo4swapE
	.align		8
        /*0040*/ 	.dword	_ZN40_INTERNAL_32bdf4f4_4_k_cu_0aa3825a_271584cuda3std6ranges3__45__cpo9iter_moveE
	.align		8
        /*0048*/ 	.dword	_ZN40_INTERNAL_32bdf4f4_4_k_cu_0aa3825a_271584cute7productE
	.align		8
        /*0050*/ 	.dword	_ZN40_INTERNAL_32bdf4f4_4_k_cu_0aa3825a_271584cute1_E


//--------------------- .text._ZN7cutlass13device_kernelINS_4gemm6kernel13GemmUniversalIN4cute5tupleIJiiiiEEENS1_10collective13CollectiveMmaINS1_37MainloopSm90TmaGmmaWarpSpecializedFP8ILi5ENS5_IJNS4_1CILi1EEENSA_ILi4EEESB_EEENS1_35KernelTmaWarpSpecializedCooperativeEEENS5_IJNSA_ILi256EEENSA_ILi64EEENSA_ILi128EEEEEENS_12float_e4m3_tENS5_IJlSB_lEEESK_SL_NS4_8TiledMMAINS4_8MMA_AtomIJNS4_4SM904GMMA30MMA_64x64x32_F32E4M3E4M3_SS_TNILNSP_7ScaleInE1ELSR_1EEEEEENS4_6LayoutINS5_IJNSA_ILi2EEESB_SB_EEENS5_IJSB_NSA_ILi0EEESX_EEEEENS5_IJNS4_10UnderscoreES10_S10_EEEEENS4_23SM90_TMA_LOAD_MULTICASTENS4_14ComposedLayoutINS4_7SwizzleILi3ELi4ELi3EEENS4_18smem_ptr_flag_bitsILi8EEENSU_INS5_IJNSA_ILi8EEESI_EEENS5_IJSI_SB_EEEEEEEvNS4_8identityENS4_13SM90_TMA_LOADES1D_vS1E_EENS_8epilogue10collective6detail29Sm90TmaWarpSpecializedAdapterINS1I_15DefaultEpilogueISK_SL_SL_NS1H_6thread17LinearCombinationISK_Li1EffLNS1M_9ScaleType4KindE0ELNS_15FloatRoundStyleE2ESK_EENS1_15EpilogueDefaultEEEEEvvEEEEvNT_6ParamsE --------------------------
	.section	.text._ZN7cutlass13device_kernelINS_4gemm6kernel13GemmUniversalIN4cute5tupleIJiiiiEEENS1_10collective13CollectiveMmaINS1_37MainloopSm90TmaGmmaWarpSpecializedFP8ILi5ENS5_IJNS4_1CILi1EEENSA_ILi4EEESB_EEENS1_35KernelTmaWarpSpecializedCooperativeEEENS5_IJNSA_ILi256EEENSA_ILi64EEENSA_ILi128EEEEEENS_12float_e4m3_tENS5_IJlSB_lEEESK_SL_NS4_8TiledMMAINS4_8MMA_AtomIJNS4_4SM904GMMA30MMA_64x64x32_F32E4M3E4M3_SS_TNILNSP_7ScaleInE1ELSR_1EEEEEENS4_6LayoutINS5_IJNSA_ILi2EEESB_SB_EEENS5_IJSB_NSA_ILi0EEESX_EEEEENS5_IJNS4_10UnderscoreES10_S10_EEEEENS4_23SM90_TMA_LOAD_MULTICASTENS4_14ComposedLayoutINS4_7SwizzleILi3ELi4ELi3EEENS4_18smem_ptr_flag_bitsILi8EEENSU_INS5_IJNSA_ILi8EEESI_EEENS5_IJSI_SB_EEEEEEEvNS4_8identityENS4_13SM90_TMA_LOADES1D_vS1E_EENS_8epilogue10collective6detail29Sm90TmaWarpSpecializedAdapterINS1I_15DefaultEpilogueISK_SL_SL_NS1H_6thread17LinearCombinationISK_Li1EffLNS1M_9ScaleType4KindE0ELNS_15FloatRoundStyleE2ESK_EENS1_15EpilogueDefaultEEEEEvvEEEEvNT_6ParamsE,"ax",@progbits
	.align	128
.text._ZN7cutlass13device_kernelINS_4gemm6kernel13GemmUniversalIN4cute5tupleIJiiiiEEENS1_10collective13CollectiveMmaINS1_37MainloopSm90TmaGmmaWarpSpecializedFP8ILi5ENS5_IJNS4_1CILi1EEENSA_ILi4EEESB_EEENS1_35KernelTmaWarpSpecializedCooperativeEEENS5_IJNSA_ILi256EEENSA_ILi64EEENSA_ILi128EEEEEENS_12float_e4m3_tENS5_IJlSB_lEEESK_SL_NS4_8TiledMMAINS4_8MMA_AtomIJNS4_4SM904GMMA30MMA_64x64x32_F32E4M3E4M3_SS_TNILNSP_7ScaleInE1ELSR_1EEEEEENS4_6LayoutINS5_IJNSA_ILi2EEESB_SB_EEENS5_IJSB_NSA_ILi0EEESX_EEEEENS5_IJNS4_10UnderscoreES10_S10_EEEEENS4_23SM90_TMA_LOAD_MULTICASTENS4_14ComposedLayoutINS4_7SwizzleILi3ELi4ELi3EEENS4_18smem_ptr_flag_bitsILi8EEENSU_INS5_IJNSA_ILi8EEESI_EEENS5_IJSI_SB_EEEEEEEvNS4_8identityENS4_13SM90_TMA_LOADES1D_vS1E_EENS_8epilogue10collective6detail29Sm90TmaWarpSpecializedAdapterINS1I_15DefaultEpilogueISK_SL_SL_NS1H_6thread17LinearCombinationISK_Li1EffLNS1M_9ScaleType4KindE0ELNS_15FloatRoundStyleE2ESK_EENS1_15EpilogueDefaultEEEEEvvEEEEvNT_6ParamsE:
        .type           _ZN7cutlass13device_kernelINS_4gemm6kernel13GemmUniversalIN4cute5tupleIJiiiiEEENS1_10collective13CollectiveMmaINS1_37MainloopSm90TmaGmmaWarpSpecializedFP8ILi5ENS5_IJNS4_1CILi1EEENSA_ILi4EEESB_EEENS1_35KernelTmaWarpSpecializedCooperativeEEENS5_IJNSA_ILi256EEENSA_ILi64EEENSA_ILi128EEEEEENS_12float_e4m3_tENS5_IJlSB_lEEESK_SL_NS4_8TiledMMAINS4_8MMA_AtomIJNS4_4SM904GMMA30MMA_64x64x32_F32E4M3E4M3_SS_TNILNSP_7ScaleInE1ELSR_1EEEEEENS4_6LayoutINS5_IJNSA_ILi2EEESB_SB_EEENS5_IJSB_NSA_ILi0EEESX_EEEEENS5_IJNS4_10UnderscoreES10_S10_EEEEENS4_23SM90_TMA_LOAD_MULTICASTENS4_14ComposedLayoutINS4_7SwizzleILi3ELi4ELi3EEENS4_18smem_ptr_flag_bitsILi8EEENSU_INS5_IJNSA_ILi8EEESI_EEENS5_IJSI_SB_EEEEEEEvNS4_8identityENS4_13SM90_TMA_LOADES1D_vS1E_EENS_8epilogue10collective6detail29Sm90TmaWarpSpecializedAdapterINS1I_15DefaultEpilogueISK_SL_SL_NS1H_6thread17LinearCombinationISK_Li1EffLNS1M_9ScaleType4KindE0ELNS_15FloatRoundStyleE2ESK_EENS1_15EpilogueDefaultEEEEEvvEEEEvNT_6ParamsE,@function
        .size           _ZN7cutlass13device_kernelINS_4gemm6kernel13GemmUniversalIN4cute5tupleIJiiiiEEENS1_10collective13CollectiveMmaINS1_37MainloopSm90TmaGmmaWarpSpecializedFP8ILi5ENS5_IJNS4_1CILi1EEENSA_ILi4EEESB_EEENS1_35KernelTmaWarpSpecializedCooperativeEEENS5_IJNSA_ILi256EEENSA_ILi64EEENSA_ILi128EEEEEENS_12float_e4m3_tENS5_IJlSB_lEEESK_SL_NS4_8TiledMMAINS4_8MMA_AtomIJNS4_4SM904GMMA30MMA_64x64x32_F32E4M3E4M3_SS_TNILNSP_7ScaleInE1ELSR_1EEEEEENS4_6LayoutINS5_IJNSA_ILi2EEESB_SB_EEENS5_IJSB_NSA_ILi0EEESX_EEEEENS5_IJNS4_10UnderscoreES10_S10_EEEEENS4_23SM90_TMA_LOAD_MULTICASTENS4_14ComposedLayoutINS4_7SwizzleILi3ELi4ELi3EEENS4_18smem_ptr_flag_bitsILi8EEENSU_INS5_IJNSA_ILi8EEESI_EEENS5_IJSI_SB_EEEEEEEvNS4_8identityENS4_13SM90_TMA_LOADES1D_vS1E_EENS_8epilogue10collective6detail29Sm90TmaWarpSpecializedAdapterINS1I_15DefaultEpilogueISK_SL_SL_NS1H_6thread17LinearCombinationISK_Li1EffLNS1M_9ScaleType4KindE0ELNS_15FloatRoundStyleE2ESK_EENS1_15EpilogueDefaultEEEEEvvEEEEvNT_6ParamsE,(.L_x_208 - _ZN7cutlass13device_kernelINS_4gemm6kernel13GemmUniversalIN4cute5tupleIJiiiiEEENS1_10collective13CollectiveMmaINS1_37MainloopSm90TmaGmmaWarpSpecializedFP8ILi5ENS5_IJNS4_1CILi1EEENSA_ILi4EEESB_EEENS1_35KernelTmaWarpSpecializedCooperativeEEENS5_IJNSA_ILi256EEENSA_ILi64EEENSA_ILi128EEEEEENS_12float_e4m3_tENS5_IJlSB_lEEESK_SL_NS4_8TiledMMAINS4_8MMA_AtomIJNS4_4SM904GMMA30MMA_64x64x32_F32E4M3E4M3_SS_TNILNSP_7ScaleInE1ELSR_1EEEEEENS4_6LayoutINS5_IJNSA_ILi2EEESB_SB_EEENS5_IJSB_NSA_ILi0EEESX_EEEEENS5_IJNS4_10UnderscoreES10_S10_EEEEENS4_23SM90_TMA_LOAD_MULTICASTENS4_14ComposedLayoutINS4_7SwizzleILi3ELi4ELi3EEENS4_18smem_ptr_flag_bitsILi8EEENSU_INS5_IJNSA_ILi8EEESI_EEENS5_IJSI_SB_EEEEEEEvNS4_8identityENS4_13SM90_TMA_LOADES1D_vS1E_EENS_8epilogue10collective6detail29Sm90TmaWarpSpecializedAdapterINS1I_15DefaultEpilogueISK_SL_SL_NS1H_6thread17LinearCombinationISK_Li1EffLNS1M_9ScaleType4KindE0ELNS_15FloatRoundStyleE2ESK_EENS1_15EpilogueDefaultEEEEEvvEEEEvNT_6ParamsE)
        .other          _ZN7cutlass13device_kernelINS_4gemm6kernel13GemmUniversalIN4cute5tupleIJiiiiEEENS1_10collective13CollectiveMmaINS1_37MainloopSm90TmaGmmaWarpSpecializedFP8ILi5ENS5_IJNS4_1CILi1EEENSA_ILi4EEESB_EEENS1_35KernelTmaWarpSpecializedCooperativeEEENS5_IJNSA_ILi256EEENSA_ILi64EEENSA_ILi128EEEEEENS_12float_e4m3_tENS5_IJlSB_lEEESK_SL_NS4_8TiledMMAINS4_8MMA_AtomIJNS4_4SM904GMMA30MMA_64x64x32_F32E4M3E4M3_SS_TNILNSP_7ScaleInE1ELSR_1EEEEEENS4_6LayoutINS5_IJNSA_ILi2EEESB_SB_EEENS5_IJSB_NSA_ILi0EEESX_EEEEENS5_IJNS4_10UnderscoreES10_S10_EEEEENS4_23SM90_TMA_LOAD_MULTICASTENS4_14ComposedLayoutINS4_7SwizzleILi3ELi4ELi3EEENS4_18smem_ptr_flag_bitsILi8EEENSU_INS5_IJNSA_ILi8EEESI_EEENS5_IJSI_SB_EEEEEEEvNS4_8identityENS4_13SM90_TMA_LOADES1D_vS1E_EENS_8epilogue10collective6detail29Sm90TmaWarpSpecializedAdapterINS1I_15DefaultEpilogueISK_SL_SL_NS1H_6thread17LinearCombinationISK_Li1EffLNS1M_9ScaleType4KindE0ELNS_15FloatRoundStyleE2ESK_EENS1_15EpilogueDefaultEEEEEvvEEEEvNT_6ParamsE,@"STO_CUDA_ENTRY STV_DEFAULT"
_ZN7cutlass13device_kernelINS_4gemm6kernel13GemmUniversalIN4cute5tupleIJiiiiEEENS1_10collective13CollectiveMmaINS1_37MainloopSm90TmaGmmaWarpSpecializedFP8ILi5ENS5_IJNS4_1CILi1EEENSA_ILi4EEESB_EEENS1_35KernelTmaWarpSpecializedCooperativeEEENS5_IJNSA_ILi256EEENSA_ILi64EEENSA_ILi128EEEEEENS_12float_e4m3_tENS5_IJlSB_lEEESK_SL_NS4_8TiledMMAINS4_8MMA_AtomIJNS4_4SM904GMMA30MMA_64x64x32_F32E4M3E4M3_SS_TNILNSP_7ScaleInE1ELSR_1EEEEEENS4_6LayoutINS5_IJNSA_ILi2EEESB_SB_EEENS5_IJSB_NSA_ILi0EEESX_EEEEENS5_IJNS4_10UnderscoreES10_S10_EEEEENS4_23SM90_TMA_LOAD_MULTICASTENS4_14ComposedLayoutINS4_7SwizzleILi3ELi4ELi3EEENS4_18smem_ptr_flag_bitsILi8EEENSU_INS5_IJNSA_ILi8EEESI_EEENS5_IJSI_SB_EEEEEEEvNS4_8identityENS4_13SM90_TMA_LOADES1D_vS1E_EENS_8epilogue10collective6detail29Sm90TmaWarpSpecializedAdapterINS1I_15DefaultEpilogueISK_SL_SL_NS1H_6thread17LinearCombinationISK_Li1EffLNS1M_9ScaleType4KindE0ELNS_15FloatRoundStyleE2ESK_EENS1_15EpilogueDefaultEEEEEvvEEEEvNT_6ParamsE:
[----:B------:R-:W-:Y:S01]  /*0000*/  LDC R1, c[0x0][0x28] ;  /* 0x00000a00ff017b82 */ /* 0x000fe20000000800 */
[----:B------:R-:W0:Y:S01]  /*0010*/  S2R R0, SR_TID.X ;  /* 0x0000000000007919 */ /* 0x000e220000002100 */
[----:B------:R-:W-:Y:S01]  /*0020*/  ELECT P0, URZ, PT ;  /* 0x00000000003f782f */ /* 0x000fe20003800000 */
[----:B------:R-:W-:Y:S01]  /*0030*/  BSSY B0, `(.L_x_0) ;  /* 0x000000f000007945 */ /* 0x000fe20003800000 */
[--C-:B0-----:R-:W-:Y:S02]  /*0040*/  SHF.R.U32.HI R2, RZ, 0x5, R0.reuse ;  /* 0x00000005ff027819 */ /* 0x101fe40000011600 */
[----:B------:R-:W-:-:S03]  /*0050*/  SHF.R.U32.HI R3, RZ, 0x7, R0 ;  /* 0x00000007ff037819 */ /* 0x000fc60000011600 */
[----:B------:R-:W0:Y:S04]  /*0060*/  SHFL.IDX PT, R6, R2, RZ, 0x1f ;  /* 0x00001fff02067589 */ /* 0x000e2800000e0000 */
[----:B------:R1:W2:Y:S01]  /*0070*/  SHFL.IDX PT, R4, R3, RZ, 0x1f ;  /* 0x00001fff03047589 */ /* 0x0002a200000e0000 */
[----:B0-----:R-:W-:-:S13]  /*0080*/  ISETP.NE.OR P0, PT, R6, RZ, !P0 ;  /* 0x000000ff0600720c */ /* 0x001fda0004705670 */
[----:B-12---:R-:W-:Y:S05]  /*0090*/  @P0 BRA `(.L_x_1) ;  /* 0x0000000000200947 */ /* 0x006fea0003800000 */
[----:B------:R-:W-:Y:S02]  /*00a0*/  ULDC.64 UR4, c[0x0][0x198] ;  /* 0x0000660000047ab9 */ /* 0x000fe40000000a00 */
[----:B------:R-:W-:Y:S02]  /*00b0*/  UIADD3 UR6, UP0, UR4, 0xf0, URZ ;  /* 0x000000f004067890 */ /* 0x000fe4000ff1e03f */
[----:B------:R-:W-:Y:S02]  /*00c0*/  UIADD3 UR4, UP1, UR4, 0x1f0, URZ ;  /* 0x000001f004047890 */ /* 0x000fe4000ff3e03f */
[----:B------:R-:W-:Y:S02]  /*00d0*/  UIADD3.X UR7, URZ, UR5, URZ, UP0, !UPT ;  /* 0x000000053f077290 */ /* 0x000fe400087fe43f */
[----:B------:R-:W-:-:S07]  /*00e0*/  UIADD3.X UR5, URZ, UR5, URZ, UP1, !UPT ;  /* 0x000000053f057290 */ /* 0x000fce0008ffe43f */
[----:B------:R0:W-:Y:S02]  /*00f0*/  UTMACCTL.PF [UR6] ;  /* 0x00000000060079b9 */ /* 0x0001e40008040000 */
[----:B------:R0:W-:Y:S02]  /*0100*/  UTMACCTL.PF [UR4] ;  /* 0x00000000040079b9 */ /* 0x0001e40008040000 */
[----:B0-----:R-:W-:Y:S01]  /*0110*/  NOP ;  /* 0x0000000000007918 */ /* 0x001fe20000000000 */
.L_x_1:
[----:B------:R-:W-:Y:S05]  /*0120*/  BSYNC B0 ;  /* 0x0000000000007941 */ /* 0x000fea0003800000 */
.L_x_0:
[----:B------:R-:W0:Y:S02]  /*0130*/  SHFL.IDX PT, R3, R2, RZ, 0x1f ;  /* 0x00001fff02037589 */ /* 0x000e2400000e0000 */
[----:B0-----:R-:W-:-:S13]  /*0140*/  ISETP.NE.AND P0, PT, R3, RZ, PT ;  /* 0x000000ff0300720c */ /* 0x001fda0003f05270 */
[----:B------:R-:W-:Y:S05]  /*0150*/  @P0 BRA `(.L_x_2) ;  /* 0x0000000000600947 */ /* 0x000fea0003800000 */
[----:B------:R-:W0:Y:S01]  /*0160*/  S2UR UR8, SR_CgaCtaId ;  /* 0x00000000000879c3 */ /* 0x000e220000008800 */
[----:B------:R-:W-:Y:S01]  /*0170*/  UMOV UR4, 0x400 ;  /* 0x0000040000047882 */ /* 0x000fe20000000000 */
[----:B------:R-:W-:Y:S01]  /*0180*/  UMOV UR5, 0x1 ;  /* 0x0000000100057882 */ /* 0x000fe20000000000 */
[----:B------:R-:W-:Y:S01]  /*0190*/  UMOV UR6, 0x8 ;  /* 0x0000000800067882 */ /* 0x000fe20000000000 */
[----:B------:R-:W-:Y:S01]  /*01a0*/  ELECT P0, URZ, PT ;  /* 0x00000000003f782f */ /* 0x000fe20003800000 */
[----:B------:R-:W-:-:S04]  /*01b0*/  UIADD3 UR6, -UR6, 0x100000, URZ ;  /* 0x0010000006067890 */ /* 0x000fc8000fffe13f */
[----:B------:R-:W-:Y:S02]  /*01c0*/  USHF.L.U32 UR7, UR6, 0xb, URZ ;  /* 0x0000000b06077899 */ /* 0x000fe4000800063f */
[----:B------:R-:W-:Y:S02]  /*01d0*/  USHF.L.U32 UR6, UR6, 0x1, URZ ;  /* 0x0000000106067899 */ /* 0x000fe4000800063f */
[----:B0-----:R-:W-:Y:S02]  /*01e0*/  ULEA UR8, UR8, UR4, 0x18 ;  /* 0x0000000408087291 */ /* 0x001fe4000f8ec03f */
[----:B------:R-:W-:-:S04]  /*01f0*/  UIADD3 UR4, -UR5, 0x100000, URZ ;  /* 0x0010000005047890 */ /* 0x000fc8000fffe13f */
[----:B------:R-:W-:Y:S02]  /*0200*/  USHF.L.U32 UR5, UR4, 0xb, URZ ;  /* 0x0000000b04057899 */ /* 0x000fe4000800063f */
[----:B------:R-:W-:Y:S01]  /*0210*/  USHF.L.U32 UR4, UR4, 0x1, URZ ;  /* 0x0000000104047899 */ /* 0x000fe2000800063f */
[----:B------:R-:W0:Y:S11]  /*0220*/  FENCE.VIEW.ASYNC.S ;  /* 0x00000000000073c6 */ /* 0x000e360000000000 */
[----:B0-----:R0:W1:Y:S01]  /*0230*/  SYNCS.EXCH.64 URZ, [UR8], UR4 ;  /* 0x00000004083f75b2 */ /* 0x0010620008000100 */
[----:B------:R0:W2:Y:S01]  /*0240*/  SYNCS.EXCH.64 URZ, [UR8+0x28], UR6 ;  /* 0x00002806083f75b2 */ /* 0x0000a20008000100 */
[----:B------:R0:W3:Y:S01]  /*0250*/  SYNCS.EXCH.64 URZ, [UR8+0x8], UR4 ;  /* 0x00000804083f75b2 */ /* 0x0000e20008000100 */
[----:B------:R0:W4:Y:S01]  /*0260*/  SYNCS.EXCH.64 URZ, [UR8+0x30], UR6 ;  /* 0x00003006083f75b2 */ /* 0x0001220008000100 */
[----:B------:R0:W0:Y:S01]  /*0270*/  SYNCS.EXCH.64 URZ, [UR8+0x10], UR4 ;  /* 0x00001004083f75b2 */ /* 0x0000220008000100 */
[----:B------:R0:W0:Y:S01]  /*0280*/  SYNCS.EXCH.64 URZ, [UR8+0x38], UR6 ;  /* 0x00003806083f75b2 */ /* 0x0000220008000100 */
[----:B------:R0:W0:Y:S01]  /*0290*/  SYNCS.EXCH.64 URZ, [UR8+0x18], UR4 ;  /* 0x00001804083f75b2 */ /* 0x0000220008000100 */
[----:B------:R0:W0:Y:S01]  /*02a0*/  SYNCS.EXCH.64 URZ, [UR8+0x40], UR6 ;  /* 0x00004006083f75b2 */ /* 0x0000220008000100 */
[----:B------:R0:W0:Y:S01]  /*02b0*/  SYNCS.EXCH.64 URZ, [UR8+0x20], UR4 ;  /* 0x00002004083f75b2 */ /* 0x0000220008000100 */
[----:B------:R0:W0:Y:S01]  /*02c0*/  SYNCS.EXCH.64 URZ, [UR8+0x48], UR6 ;  /* 0x00004806083f75b2 */ /* 0x0000220008000100 */
[----:B------:R-:W-:Y:S01]  /*02d0*/  NOP ;  /* 0x0000000000007918 */ /* 0x000fe20000000000 */
.L_x_2:
[----:B------:R-:W5:Y:S01]  /*02e0*/  SHFL.IDX PT, R2, R2, RZ, 0x1f ;  /* 0x00001fff02027589 */ /* 0x000f6200000e0000 */
[----:B------:R-:W-:Y:S01]  /*02f0*/  SHF.R.S32.HI R5, RZ, 0x1f, R0 ;  /* 0x0000001fff057819 */ /* 0x000fe20000011400 */
[----:B0-----:R-:W0:Y:S01]  /*0300*/  S2UR UR8, SR_CTAID.X ;  /* 0x00000000000879c3 */ /* 0x001e220000002500 */
[----:B------:R-:W-:Y:S01]  /*0310*/  ELECT P0, URZ, PT ;  /* 0x00000000003f782f */ /* 0x000fe20003800000 */
[----:B------:R-:W1:Y:S01]  /*0320*/  S2R R8, SR_CTAID.Y ;  /* 0x0000000000087919 */ /* 0x000e620000002600 */
[----:B------:R-:W-:Y:S01]  /*0330*/  LEA.HI R5, R5, R0, RZ, 0x7 ;  /* 0x0000000005057211 */ /* 0x000fe200078f38ff */
[----:B------:R-:W-:Y:S01]  /*0340*/  ULDC UR4, c[0x0][0x154] ;  /* 0x0000550000047ab9 */ /* 0x000fe20000000800 */
[----:B------:R-:W-:Y:S01]  /*0350*/  NOP ;  /* 0x0000000000007918 */ /* 0x000fe20000000000 */
[----:B------:R-:W-:Y:S01]  /*0360*/  NOP ;  /* 0x0000000000007918 */ /* 0x000fe20000000000 */
[----:B------:R-:W-:Y:S01]  /*0370*/  LOP3.LUT R5, R5, 0xffffff80, RZ, 0xc0, !PT ;  /* 0xffffff8005057812 */ /* 0x000fe200078ec0ff */
[----:B------:R-:W2:Y:S04]  /*0380*/  LDC R14, c[0x0][0x140] ;  /* 0x00005000ff0e7b82 */ /* 0x000ea80000000800 */
[----:B------:R-:W-:-:S04]  /*0390*/  IMAD.IADD R5, R0, 0x1, -R5 ;  /* 0x0000000100057824 */ /* 0x000fc800078e0a05 */
[----:B------:R-:W3:Y:S01]  /*03a0*/  LDC R19, c[0x0][0x148] ;  /* 0x00005200ff137b82 */ /* 0x000ee20000000800 */
[----:B------:R-:W-:Y:S02]  /*03b0*/  SHF.R.S32.HI R10, RZ, 0x1f, R5 ;  /* 0x0000001fff0a7819 */ /* 0x000fe40000011405 */
[----:B------:R-:W-:Y:S02]  /*03c0*/  LOP3.LUT P2, RZ, R5, 0x7, RZ, 0xc0, !PT ;  /* 0x0000000705ff7812 */ /* 0x000fe4000784c0ff */
[----:B------:R-:W-:Y:S02]  /*03d0*/  LEA.HI R10, R10, R5, RZ, 0x3 ;  /* 0x000000050a0a7211 */ /* 0x000fe400078f18ff */
[----:B-----5:R-:W-:Y:S01]  /*03e0*/  ISETP.NE.OR P0, PT, R2, RZ, !P0 ;  /* 0x000000ff0200720c */ /* 0x020fe20004705670 */
[----:B------:R-:W5:Y:S01]  /*03f0*/  LDC R12, c[0x0][0x144] ;  /* 0x00005100ff0c7b82 */ /* 0x000f620000000800 */
[--C-:B------:R-:W-:Y:S02]  /*0400*/  SHF.R.S32.HI R2, RZ, 0x3, R10.reuse ;  /* 0x00000003ff027819 */ /* 0x100fe4000001140a */
[----:B------:R-:W-:-:S02]  /*0410*/  SHF.R.S32.HI R7, RZ, 0x1f, R10 ;  /* 0x0000001fff077819 */ /* 0x000fc4000001140a */
[----:B------:R-:W-:Y:S02]  /*0420*/  SHF.R.S32.HI R10, RZ, 0x1f, R3 ;  /* 0x0000001fff0a7819 */ /* 0x000fe40000011403 */
[----:B------:R-:W-:Y:S02]  /*0430*/  LEA.HI R7, R7, R2, RZ, 0x2 ;  /* 0x0000000207077211 */ /* 0x000fe400078f10ff */
[----:B------:R-:W-:Y:S02]  /*0440*/  LEA.HI R10, R10, R3, RZ, 0x2 ;  /* 0x000000030a0a7211 */ /* 0x000fe400078f10ff */
[----:B------:R-:W-:Y:S01]  /*0450*/  LOP3.LUT R7, R7, 0xfffffffc, RZ, 0xc0, !PT ;  /* 0xfffffffc07077812 */ /* 0x000fe200078ec0ff */
[----:B------:R-:W-:Y:S01]  /*0460*/  VOTEU.ALL UP0, P0 ;  /* 0x00000000003f7886 */ /* 0x000fe20000000000 */
[----:B-1----:R-:W-:Y:S01]  /*0470*/  I2FP.F32.U32 R11, R8 ;  /* 0x00000008000b7245 */ /* 0x002fe20000201000 */
[----:B------:R-:W-:Y:S01]  /*0480*/  VOTEU.ALL UP1, P0 ;  /* 0x00000000003f7886 */ /* 0x000fe20000020000 */
[----:B------:R-:W-:Y:S01]  /*0490*/  LOP3.LUT R10, R10, 0x3ffffffc, RZ, 0xc0, !PT ;  /* 0x3ffffffc0a0a7812 */ /* 0x000fe200078ec0ff */
[----:B------:R-:W-:Y:S01]  /*04a0*/  IMAD.IADD R7, R2, 0x1, -R7 ;  /* 0x0000000102077824 */ /* 0x000fe200078e0a07 */
[----:B------:R-:W1:Y:S01]  /*04b0*/  @!UP0 S2UR UR7, SR_CgaCtaId ;  /* 0x00000000000789c3 */ /* 0x000e620000008800 */
[----:B0-----:R-:W-:Y:S01]  /*04c0*/  I2FP.F32.U32 R2, UR8 ;  /* 0x0000000800027c45 */ /* 0x001fe20008201000 */
[----:B------:R-:W-:Y:S01]  /*04d0*/  FMUL R13, R11, UR4 ;  /* 0x000000040b0d7c20 */ /* 0x000fe20008400000 */
[----:B------:R-:W-:Y:S01]  /*04e0*/  ULDC UR4, c[0x0][0x150] ;  /* 0x0000540000047ab9 */ /* 0x000fe20000000800 */
[----:B------:R-:W-:Y:S01]  /*04f0*/  IMAD.IADD R10, R3, 0x1, -R10 ;  /* 0x00000001030a7824 */ /* 0x000fe200078e0a0a */
[----:B------:R-:W-:Y:S01]  /*0500*/  SHF.R.S32.HI R3, RZ, 0x1f, R6 ;  /* 0x0000001fff037819 */ /* 0x000fe20000011406 */
[----:B------:R-:W-:Y:S01]  /*0510*/  FMUL R11, R2, UR4 ;  /* 0x00000004020b7c20 */ /* 0x000fe20008400000 */
[----:B------:R-:W-:Y:S01]  /*0520*/  UMOV UR4, 0x20 ;  /* 0x0000002000047882 */ /* 0x000fe20000000000 */
[----:B------:R-:W0:Y:S01]  /*0530*/  F2I.U32.TRUNC.NTZ R13, R13 ;  /* 0x0000000d000d7305 */ /* 0x000e22000020f000 */
[----:B------:R-:W-:Y:S01]  /*0540*/  LEA.HI R3, R3, R6, RZ, 0x2 ;  /* 0x0000000603037211 */ /* 0x000fe200078f10ff */
[----:B------:R-:W-:Y:S01]  /*0550*/  IMAD R7, R10, 0x4, R7 ;  /* 0x000000040a077824 */ /* 0x000fe200078e0207 */
[----:B------:R-:W-:Y:S01]  /*0560*/  @!UP0 UMOV UR6, 0x400 ;  /* 0x0000040000068882 */ /* 0x000fe20000000000 */
[----:B------:R-:W-:-:S04]  /*0570*/  @!UP0 UIADD3 UR4, -UR4, 0x100000, URZ ;  /* 0x0010000004048890 */ /* 0x000fc8000fffe13f */
[----:B------:R-:W-:Y:S02]  /*0580*/  @!UP0 USHF.L.U32 UR5, UR4, 0xb, URZ ;  /* 0x0000000b04058899 */ /* 0x000fe4000800063f */
[----:B------:R-:W-:Y:S01]  /*0590*/  @!UP0 USHF.L.U32 UR4, UR4, 0x1, URZ ;  /* 0x0000000104048899 */ /* 0x000fe2000800063f */
[----:B------:R-:W-:Y:S01]  /*05a0*/  LOP3.LUT R3, R3, 0xfffffffc, RZ, 0xc0, !PT ;  /* 0xfffffffc03037812 */ /* 0x000fe200078ec0ff */
[C---:B------:R-:W-:Y:S01]  /*05b0*/  IMAD.SHL.U32 R2, R7.reuse, 0x4, RZ ;  /* 0x0000000407027824 */ /* 0x040fe200078e00ff */
[----:B--2---:R-:W-:Y:S01]  /*05c0*/  ISETP.EQ.U32.AND P3, PT, R14, 0x1, PT ;  /* 0x000000010e00780c */ /* 0x004fe20003f62070 */
[----:B------:R-:W2:Y:S01]  /*05d0*/  F2I.U32.TRUNC.NTZ R11, R11 ;  /* 0x0000000b000b7305 */ /* 0x000ea2000020f000 */
[----:B------:R-:W-:Y:S02]  /*05e0*/  VIADD R10, R4, 0xffffffff ;  /* 0xffffffff040a7836 */ /* 0x000fe40000000000 */
[----:B------:R-:W-:Y:S01]  /*05f0*/  IMAD.IADD R6, R6, 0x1, -R3 ;  /* 0x0000000106067824 */ /* 0x000fe200078e0a03 */
[----:B------:R-:W-:-:S02]  /*0600*/  LOP3.LUT R5, R7, 0xc, R2, 0x78, !PT ;  /* 0x0000000c07057812 */ /* 0x000fc400078e7802 */
[----:B------:R-:W-:Y:S01]  /*0610*/  ISETP.GE.U32.AND P5, PT, R10, 0x2, PT ;  /* 0x000000020a00780c */ /* 0x000fe20003fa6070 */
[----:B0-----:R-:W-:Y:S01]  /*0620*/  IMAD.MOV R20, RZ, RZ, -R13 ;  /* 0x000000ffff147224 */ /* 0x001fe200078e0a0d */
[----:B-1----:R-:W-:Y:S01]  /*0630*/  @!UP0 ULEA UR6, UR7, UR6, 0x18 ;  /* 0x0000000607068291 */ /* 0x002fe2000f8ec03f */
[C---:B------:R-:W-:Y:S01]  /*0640*/  ISETP.NE.AND P1, PT, R6.reuse, 0x3, PT ;  /* 0x000000030600780c */ /* 0x040fe20003f25270 */
[----:B------:R-:W-:Y:S01]  /*0650*/  VOTEU.ALL UP0, P0 ;  /* 0x00000000003f7886 */ /* 0x000fe20000000000 */
[----:B---3--:R-:W-:Y:S01]  /*0660*/  IMAD R2, R19, R20, R8 ;  /* 0x0000001413027224 */ /* 0x008fe200078e0208 */
[----:B------:R-:W-:Y:S02]  /*0670*/  ISETP.LT.U32.AND P0, PT, R5, 0x4, !P2 ;  /* 0x000000040500780c */ /* 0x000fe40005701070 */
[----:B------:R-:W-:Y:S01]  /*0680*/  ISETP.EQ.OR P1, PT, R6, RZ, !P1 ;  /* 0x000000ff0600720c */ /* 0x000fe20004f22670 */
[----:B--2---:R-:W-:Y:S01]  /*0690*/  IMAD.MOV R11, RZ, RZ, -R11 ;  /* 0x000000ffff0b7224 */ /* 0x004fe200078e0a0b */
[----:B------:R-:W-:-:S02]  /*06a0*/  ISETP.NE.AND P4, PT, R2, R5, PT ;  /* 0x000000050200720c */ /* 0x000fc40003f85270 */
[----:B------:R-:W-:Y:S01]  /*06b0*/  ISETP.EQ.AND P1, PT, R4, RZ, P1 ;  /* 0x000000ff0400720c */ /* 0x000fe20000f22270 */
[----:B-----5:R-:W-:Y:S01]  /*06c0*/  IMAD R11, R12, R11, UR8 ;  /* 0x000000080c0b7e24 */ /* 0x020fe2000f8e020b */
[----:B------:R-:W-:Y:S01]  /*06d0*/  ISETP.NE.AND P2, PT, R4, RZ, PT ;  /* 0x000000ff0400720c */ /* 0x000fe20003f45270 */
[----:B------:R-:W0:Y:S02]  /*06e0*/  FENCE.VIEW.ASYNC.S ;  /* 0x00000000000073c6 */ /* 0x000e240000000000 */
[----:B0-----:R0:W1:Y:S01]  /*06f0*/  @!UP0 SYNCS.EXCH.64 URZ, [UR6+0x60], UR4 ;  /* 0x00006004063f85b2 */ /* 0x0010620008000100 */
[----:B------:R-:W-:Y:S02]  /*0700*/  SEL R4, RZ, 0x1, !P1 ;  /* 0x00000001ff047807 */ /* 0x000fe40004800000 */
[----:B------:R-:W-:Y:S02]  /*0710*/  ISETP.EQ.OR P4, PT, R11, RZ, !P4 ;  /* 0x000000ff0b00720c */ /* 0x000fe40006782670 */
[----:B------:R-:W-:-:S02]  /*0720*/  SEL R4, R4, 0x2, P5 ;  /* 0x0000000204047807 */ /* 0x000fc40002800000 */
[----:B------:R-:W-:Y:S01]  /*0730*/  PLOP3.LUT P0, PT, P0, P4, PT, 0x80, 0x0 ;  /* 0x000000000000781c */ /* 0x000fe20000709070 */
[----:B------:R0:W2:Y:S01]  /*0740*/  @!UP1 SYNCS.EXCH.64 URZ, [UR6+0x68], UR4 ;  /* 0x00006804063f95b2 */ /* 0x0000a20008000100 */
[----:B------:R-:W-:Y:S01]  /*0750*/  NOP ;  /* 0x0000000000007918 */ /* 0x000fe20000000000 */
[----:B------:R-:W-:Y:S10]  /*0760*/  @!P3 BRA `(.L_x_3) ;  /* 0x000000000008b947 */ /* 0x000ff40003800000 */
[----:B-12-4-:R-:W-:Y:S01]  /*0770*/  UCGABAR_ARV ;  /* 0x00000000000079c7 */ /* 0x016fe20008000000 */
[----:B------:R-:W-:Y:S05]  /*0780*/  BRA `(.L_x_4) ;  /* 0x0000000000047947 */ /* 0x000fea0003800000 */
.L_x_3:
[----:B-12-4-:R-:W-:Y:S01]  /*0790*/  NOP ;  /* 0x0000000000007918 */ /* 0x016fe20000000000 */
.L_x_4:
[----:B------:R-:W1:Y:S01]  /*07a0*/  LDC R2, c[0x0][0x65c] ;  /* 0x00019700ff027b82 */ /* 0x000e620000000800 */
[----:B------:R-:W-:Y:S01]  /*07b0*/  IMAD.MOV.U32 R3, RZ, RZ, RZ ;  /* 0x000000ffff037224 */ /* 0x000fe200078e00ff */
[----:B-1----:R-:W-:Y:S01]  /*07c0*/  ISETP.NE.AND P4, PT, R2, 0x1, PT ;  /* 0x000000010200780c */ /* 0x002fe20003f85270 */
[----:B------:R-:W-:-:S12]  /*07d0*/  IMAD.U32 R2, RZ, RZ, UR8 ;  /* 0x00000008ff027e24 */ /* 0x000fd8000f8e00ff */
[----:B------:R-:W1:Y:S01]  /*07e0*/  @P4 LDC R15, c[0x0][0x10] ;  /* 0x00000400ff0f4b82 */ /* 0x000e620000000800 */
[----:B------:R-:W-:Y:S02]  /*07f0*/  @P4 IMAD.MOV.U32 R9, RZ, RZ, RZ ;  /* 0x000000ffff094224 */ /* 0x000fe400078e00ff */
[----:B------:R-:W-:-:S05]  /*0800*/  @P4 IMAD.MOV.U32 R7, RZ, RZ, RZ ;  /* 0x000000ffff074224 */ /* 0x000fca00078e00ff */
[----:B------:R-:W2:Y:S01]  /*0810*/  @!P4 LDC R13, c[0x0][0xc] ;  /* 0x00000300ff0dcb82 */ /* 0x000ea20000000800 */
[----:B-1----:R-:W-:-:S04]  /*0820*/  @P4 IMAD.WIDE.U32 R14, R15, UR8, R8 ;  /* 0x000000080f0e4c25 */ /* 0x002fc8000f8e0008 */
[----:B--2---:R-:W-:-:S04]  /*0830*/  @!P4 IMAD.WIDE.U32 R12, R8, R13, R2 ;  /* 0x0000000d080cc225 */ /* 0x004fc800078e0002 */
[----:B------:R-:W-:Y:S02]  /*0840*/  @P4 IMAD.MOV.U32 R2, RZ, RZ, R14 ;  /* 0x000000ffff024224 */ /* 0x000fe400078e000e */
[----:B------:R-:W-:Y:S02]  /*0850*/  @P4 IMAD.IADD R3, R15, 0x1, R7 ;  /* 0x000000010f034824 */ /* 0x000fe400078e0207 */
[----:B------:R-:W-:Y:S02]  /*0860*/  @!P4 IMAD.MOV.U32 R2, RZ, RZ, R12 ;  /* 0x000000ffff02c224 */ /* 0x000fe400078e000c */
[----:B------:R-:W-:Y:S01]  /*0870*/  @!P4 IMAD.MOV.U32 R3, RZ, RZ, R13 ;  /* 0x000000ffff03c224 */ /* 0x000fe200078e000d */
[----:B------:R-:W-:Y:S06]  /*0880*/  @!P3 BRA `(.L_x_5) ;  /* 0x00000000000cb947 */ /* 0x000fec0003800000 */
[----:B------:R-:W-:Y:S01]  /*0890*/  UCGABAR_WAIT ;  /* 0x0000000000007dc7 */ /* 0x000fe20008000000 */
[----:B------:R-:W-:Y:S01]  /*08a0*/  CCTL.IVALL ;  /* 0x00000000ff00798f */ /* 0x000fe20002000000 */
[----:B------:R-:W-:Y:S05]  /*08b0*/  BRA `(.L_x_6) ;  /* 0x0000000000047947 */ /* 0x000fea0003800000 */
.L_x_5:
[----:B------:R-:W-:Y:S06]  /*08c0*/  BAR.SYNC.DEFER_BLOCKING 0x0 ;  /* 0x0000000000007b1d */ /* 0x000fec0000010000 */
.L_x_6:
[----:B------:R-:W-:Y:S05]  /*08d0*/  @!P2 BRA `(.L_x_7) ;  /* 0x000000780074a947 */ /* 0x000fea0003800000 */
[----:B------:R-:W-:-:S13]  /*08e0*/  ISETP.GT.U32.AND P1, PT, R10, 0x1, PT ;  /* 0x000000010a00780c */ /* 0x000fda0003f24070 */
[----:B0-----:R-:W-:Y:S05]  /*08f0*/  @P1 EXIT ;  /* 0x000000000000194d */ /* 0x001fea0003800000 */
[----:B------:R-:W-:Y:S01]  /*0900*/  ULDC.64 UR4, c[0x0][0x650] ;  /* 0x0001940000047ab9 */ /* 0x000fe20000000a00 */
[----:B------:R-:W-:Y:S01]  /*0910*/  PRMT R14, RZ, 0x7610, R14 ;  /* 0x00007610ff0e7816 */ /* 0x000fe2000000000e */
[----:B------:R-:W-:Y:S01]  /*0920*/  IMAD.MOV.U32 R7, RZ, RZ, -0x1 ;  /* 0xffffffffff077424 */ /* 0x000fe200078e00ff */
[----:B------:R-:W-:Y:S01]  /*0930*/  ISETP.GE.U32.AND P1, PT, R2, UR4, PT ;  /* 0x0000000402007c0c */ /* 0x000fe2000bf26070 */
[----:B------:R-:W-:Y:S02]  /*0940*/  IMAD.MOV.U32 R10, RZ, RZ, -0x1 ;  /* 0xffffffffff0a7424 */ /* 0x000fe400078e00ff */
[----:B------:R-:W-:Y:S01]  /*0950*/  IMAD.MOV.U32 R6, RZ, RZ, -0x1 ;  /* 0xffffffffff067424 */ /* 0x000fe200078e00ff */
[----:B------:R-:W-:-:S13]  /*0960*/  ISETP.GE.U32.AND.EX P1, PT, R3, UR5, PT, P1 ;  /* 0x0000000503007c0c */ /* 0x000fda000bf26110 */
[----:B------:R-:W-:Y:S05]  /*0970*/  @P1 BRA `(.L_x_8) ;  /* 0x0000000400281947 */ /* 0x000fea0003800000 */
[----:B------:R-:W0:Y:S01]  /*0980*/  LDC.64 R22, c[0x0][0x628] ;  /* 0x00018a00ff167b82 */ /* 0x000e220000000a00 */
[----:B------:R-:W-:Y:S02]  /*0990*/  IMAD.MOV.U32 R6, RZ, RZ, R2 ;  /* 0x000000ffff067224 */ /* 0x000fe400078e0002 */
[----:B------:R-:W-:-:S05]  /*09a0*/  IMAD.MOV.U32 R7, RZ, RZ, R3 ;  /* 0x000000ffff077224 */ /* 0x000fca00078e0003 */
[----:B------:R-:W1:Y:S08]  /*09b0*/  LDC R10, c[0x0][0x630] ;  /* 0x00018c00ff0a7b82 */ /* 0x000e700000000800 */
[----:B------:R-:W2:Y:S01]  /*09c0*/  LDC.64 R24, c[0x0][0x620] ;  /* 0x00018800ff187b82 */ /* 0x000ea20000000a00 */
[----:B0-----:R-:W-:-:S04]  /*09d0*/  ISETP.NE.U32.AND P1, PT, R22, RZ, PT ;  /* 0x000000ff1600720c */ /* 0x001fc80003f25070 */
[----:B------:R-:W-:-:S13]  /*09e0*/  ISETP.NE.AND.EX P1, PT, R23, RZ, PT, P1 ;  /* 0x000000ff1700720c */ /* 0x000fda0003f25310 */
[----:B-12---:R-:W-:Y:S05]  /*09f0*/  @!P1 BRA `(.L_x_9) ;  /* 0x0000000000289947 */ /* 0x006fea0003800000 */
[----:B------:R-:W0:Y:S02]  /*0a00*/  LDC R15, c[0x0][0x634] ;  /* 0x00018d00ff0f7b82 */ /* 0x000e240000000800 */
[----:B0-----:R-:W-:-:S05]  /*0a10*/  IADD3 R15, P1, R2, R15, RZ ;  /* 0x0000000f020f7210 */ /* 0x001fca0007f3e0ff */
[----:B------:R-:W-:-:S04]  /*0a20*/  IMAD.X R17, RZ, RZ, R3, P1 ;  /* 0x000000ffff117224 */ /* 0x000fc800008e0603 */
[----:B------:R-:W-:-:S04]  /*0a30*/  IMAD.WIDE.U32 R6, R17, R22, RZ ;  /* 0x0000001611067225 */ /* 0x000fc800078e00ff */
[----:B------:R-:W-:-:S04]  /*0a40*/  IMAD.WIDE.U32 R12, P1, R15, R23, R6 ;  /* 0x000000170f0c7225 */ /* 0x000fc80007820006 */
[----:B------:R-:W-:-:S04]  /*0a50*/  IMAD.WIDE.U32 R6, R15, R22, RZ ;  /* 0x000000160f067225 */ /* 0x000fc800078e00ff */
[----:B------:R-:W-:Y:S01]  /*0a60*/  IMAD.X R15, RZ, RZ, RZ, P1 ;  /* 0x000000ffff0f7224 */ /* 0x000fe200008e06ff */
[----:B------:R-:W-:Y:S01]  /*0a70*/  IADD3 RZ, P1, R7, R12, RZ ;  /* 0x0000000c07ff7210 */ /* 0x000fe20007f3e0ff */
[----:B------:R-:W-:-:S04]  /*0a80*/  IMAD.MOV.U32 R14, RZ, RZ, R13 ;  /* 0x000000ffff0e7224 */ /* 0x000fc800078e000d */
[----:B------:R-:W-:-:S08]  /*0a90*/  IMAD.WIDE.U32.X R6, R17, R23, R14, P1 ;  /* 0x0000001711067225 */ /* 0x000fd000008e040e */
.L_x_9:
[----:B------:R-:W0:Y:S01]  /*0aa0*/  LDC.64 R22, c[0x0][0x640] ;  /* 0x00019000ff167b82 */ /* 0x000e220000000a00 */
[--C-:B------:R-:W-:Y:S01]  /*0ab0*/  SHF.R.U64 R26, R6, R10, R7.reuse ;  /* 0x0000000a061a7219 */ /* 0x100fe20000001207 */
[----:B------:R-:W-:Y:S01]  /*0ac0*/  IMAD R20, R19, R20, R8 ;  /* 0x0000001413147224 */ /* 0x000fe200078e0208 */
[----:B------:R-:W-:Y:S01]  /*0ad0*/  SHF.R.U32.HI R6, RZ, R10, R7 ;  /* 0x0000000aff067219 */ /* 0x000fe20000011607 */
[----:B------:R-:W-:Y:S01]  /*0ae0*/  IMAD.MOV.U32 R19, RZ, RZ, 0x1 ;  /* 0x00000001ff137424 */ /* 0x000fe200078e00ff */
[----:B------:R-:W-:-:S03]  /*0af0*/  IADD3 R9, P1, RZ, -R26, RZ ;  /* 0x8000001aff097210 */ /* 0x000fc60007f3e0ff */
[----:B------:R-:W1:Y:S02]  /*0b00*/  LDC R12, c[0x0][0x618] ;  /* 0x00018600ff0c7b82 */ /* 0x000e640000000800 */
[----:B------:R-:W-:-:S04]  /*0b10*/  IMAD.X R7, RZ, RZ, ~R6, P1 ;  /* 0x000000ffff077224 */ /* 0x000fc800008e0e06 */
[-C--:B------:R-:W-:Y:S02]  /*0b20*/  IMAD R10, R7, R24.reuse, RZ ;  /* 0x00000018070a7224 */ /* 0x080fe400078e02ff */
[----:B------:R-:W2:Y:S01]  /*0b30*/  LDC R16, c[0x0][0x608] ;  /* 0x00018200ff107b82 */ /* 0x000ea20000000800 */
[----:B------:R-:W-:-:S04]  /*0b40*/  IMAD.WIDE.U32 R6, R9, R24, R2 ;  /* 0x0000001809067225 */ /* 0x000fc800078e0002 */
[----:B------:R-:W-:-:S03]  /*0b50*/  IMAD R9, R9, R25, R10 ;  /* 0x0000001909097224 */ /* 0x000fc600078e020a */
[----:B------:R-:W3:Y:S01]  /*0b60*/  LDC R18, c[0x0][0x658] ;  /* 0x00019600ff127b82 */ /* 0x000ee20000000800 */
[----:B------:R-:W-:Y:S01]  /*0b70*/  IMAD.IADD R7, R7, 0x1, R9 ;  /* 0x0000000107077824 */ /* 0x000fe200078e0209 */
[----:B0-----:R-:W-:Y:S01]  /*0b80*/  ISETP.NE.U32.AND P1, PT, R22, RZ, PT ;  /* 0x000000ff1600720c */ /* 0x001fe20003f25070 */
[----:B------:R-:W-:-:S03]  /*0b90*/  IMAD.MOV.U32 R9, RZ, RZ, -0x1 ;  /* 0xffffffffff097424 */ /* 0x000fc600078e00ff */
[----:B------:R-:W-:Y:S02]  /*0ba0*/  ISETP.NE.AND.EX P1, PT, R23, RZ, PT, P1 ;  /* 0x000000ff1700720c */ /* 0x000fe40003f25310 */
[----:B------:R-:W0:Y:S01]  /*0bb0*/  LDC R17, c[0x0][0x600] ;  /* 0x00018000ff117b82 */ /* 0x000e220000000800 */
[-CC-:B-1----:R-:W-:Y:S02]  /*0bc0*/  SHF.R.U64 R14, R6, R12.reuse, R7.reuse ;  /* 0x0000000c060e7219 */ /* 0x182fe40000001207 */
[----:B------:R-:W-:-:S05]  /*0bd0*/  SHF.R.U32.HI R7, RZ, R12, R7 ;  /* 0x0000000cff077219 */ /* 0x000fca0000011607 */
[----:B------:R-:W1:Y:S01]  /*0be0*/  LDC R21, c[0x0][0x648] ;  /* 0x00019200ff157b82 */ /* 0x000e620000000800 */
[-CC-:B--2---:R-:W-:Y:S02]  /*0bf0*/  SHF.R.U64 R27, R14, R16.reuse, R7.reuse ;  /* 0x000000100e1b7219 */ /* 0x184fe40000001207 */
[----:B------:R-:W-:-:S05]  /*0c00*/  SHF.R.U32.HI R7, RZ, R16, R7 ;  /* 0x00000010ff077219 */ /* 0x000fca0000011607 */
[----:B------:R-:W2:Y:S01]  /*0c10*/  LDC R25, c[0x0][0x638] ;  /* 0x00018e00ff197b82 */ /* 0x000ea20000000800 */
[-C--:B---3--:R-:W-:Y:S02]  /*0c20*/  SHF.L.U32 R6, R9, R18.reuse, RZ ;  /* 0x0000001209067219 */ /* 0x088fe400000006ff */
[--C-:B------:R-:W-:Y:S02]  /*0c30*/  SHF.R.U64 R16, R27, R18, R7.reuse ;  /* 0x000000121b107219 */ /* 0x100fe40000001207 */
[----:B------:R-:W-:Y:S02]  /*0c40*/  LOP3.LUT R10, RZ, R6, RZ, 0x33, !PT ;  /* 0x00000006ff0a7212 */ /* 0x000fe400078e33ff */
[----:B------:R-:W-:Y:S01]  /*0c50*/  SHF.R.U32.HI R7, RZ, R18, R7 ;  /* 0x00000012ff077219 */ /* 0x000fe20000011607 */
[----:B------:R-:W3:Y:S01]  /*0c60*/  LDC R24, c[0x0][0x610] ;  /* 0x00018400ff187b82 */ /* 0x000ee20000000800 */
[----:B------:R-:W-:Y:S01]  /*0c70*/  IMAD.MOV.U32 R6, RZ, RZ, R16 ;  /* 0x000000ffff067224 */ /* 0x000fe200078e0010 */
[----:B------:R-:W-:Y:S06]  /*0c80*/  @!P1 BRA `(.L_x_10) ;  /* 0x0000000000289947 */ /* 0x000fec0003800000 */
[----:B------:R-:W4:Y:S02]  /*0c90*/  LDC R13, c[0x0][0x64c] ;  /* 0x00019300ff0d7b82 */ /* 0x000f240000000800 */
[----:B----4-:R-:W-:-:S05]  /*0ca0*/  IADD3 R13, P1, R16, R13, RZ ;  /* 0x0000000d100d7210 */ /* 0x010fca0007f3e0ff */
        /* <DEDUP_REMOVED lines=8> */
.L_x_10:
[----:B-1----:R-:W-:Y:S01]  /*0d30*/  SHF.R.U64 R8, R6, R21, R7 ;  /* 0x0000001506087219 */ /* 0x002fe20000001207 */
[----:B0-----:R-:W-:Y:S01]  /*0d40*/  VIADD R9, R17, 0xffffffff ;  /* 0xffffffff11097836 */ /* 0x001fe20000000000 */
[----:B------:R-:W-:Y:S02]  /*0d50*/  SHF.L.U32 R6, R19, R18, RZ ;  /* 0x0000001213067219 */ /* 0x000fe400000006ff */
[----:B------:R-:W-:Y:S01]  /*0d60*/  LOP3.LUT R7, R27, R10, RZ, 0xc0, !PT ;  /* 0x0000000a1b077212 */ /* 0x000fe200078ec0ff */
[----:B------:R-:W-:Y:S01]  /*0d70*/  IMAD.MOV R10, RZ, RZ, -R8 ;  /* 0x000000ffff0a7224 */ /* 0x000fe200078e0a08 */
[----:B------:R-:W-:Y:S02]  /*0d80*/  SEL R11, R11, R20, !P4 ;  /* 0x000000140b0b7207 */ /* 0x000fe40006000000 */
[----:B------:R-:W-:Y:S01]  /*0d90*/  LOP3.LUT R9, R14, R9, RZ, 0xc0, !PT ;  /* 0x000000090e097212 */ /* 0x000fe200078ec0ff */
[----:B------:R-:W-:Y:S02]  /*0da0*/  IMAD R8, R6, R8, R7 ;  /* 0x0000000806087224 */ /* 0x000fe400078e0207 */
[----:B--2---:R-:W-:-:S02]  /*0db0*/  IMAD R6, R10, R25, R16 ;  /* 0x000000190a067224 */ /* 0x004fc400078e0210 */
[----:B---3--:R-:W-:Y:S02]  /*0dc0*/  IMAD R11, R8, R24, R11 ;  /* 0x00000018080b7224 */ /* 0x008fe400078e020b */
[----:B------:R-:W-:Y:S02]  /*0dd0*/  IMAD R6, R6, R17, R9 ;  /* 0x0000001106067224 */ /* 0x000fe400078e0209 */
[----:B------:R-:W-:-:S03]  /*0de0*/  IMAD.MOV.U32 R14, RZ, RZ, 0x1 ;  /* 0x00000001ff0e7424 */ /* 0x000fc600078e00ff */
[----:B------:R-:W-:Y:S02]  /*0df0*/  SEL R10, R6, R11, !P4 ;  /* 0x0000000b060a7207 */ /* 0x000fe40006000000 */
[----:B------:R-:W-:Y:S01]  /*0e00*/  SEL R7, R11, R6, !P4 ;  /* 0x000000060b077207 */ /* 0x000fe20006000000 */
[----:B------:R-:W-:-:S07]  /*0e10*/  IMAD.MOV.U32 R6, RZ, RZ, R26 ;  /* 0x000000ffff067224 */ /* 0x000fce00078e001a */
.L_x_8:
[----:B------:R-:W-:-:S08]  /*0e20*/  NOP ;  /* 0x0000000000007918 */ /* 0x000fd00000000000 */
[----:B------:R-:W0:Y:S02]  /*0e30*/  USETMAXREG.TRY_ALLOC.CTAPOOL UP0, 0xe8 ;  /* 0x000000e8000079c8 */ /* 0x000e240008000600 */
[----:B0-----:R-:W-:-:S13]  /*0e40*/  PLOP3.LUT P1, PT, PT, PT, UP0, 0x80, 0x0 ;  /* 0x000000000000781c */ /* 0x001fda0003f2f008 */
[----:B------:R-:W-:Y:S05]  /*0e50*/  @!P1 BRA `(.L_x_8) ;  /* 0xfffffffc00f09947 */ /* 0x000fea000383ffff */
[----:B------:R-:W-:Y:S01]  /*0e60*/  ULDC.64 UR4, c[0x0][0x598] ;  /* 0x0001660000047ab9 */ /* 0x000fe20000000a00 */
[----:B------:R-:W-:Y:S01]  /*0e70*/  ULDC.64 UR20, c[0x0][0x208] ;  /* 0x0000820000147ab9 */ /* 0x000fe20000000a00 */
[----:B------:R-:W-:-:S04]  /*0e80*/  ISETP.NE.U32.AND P1, PT, RZ, UR4, PT ;  /* 0x00000004ff007c0c */ /* 0x000fc8000bf25070 */
[----:B------:R-:W-:-:S13]  /*0e90*/  ISETP.NE.AND.EX P1, PT, RZ, UR5, PT, P1 ;  /* 0x00000005ff007c0c */ /* 0x000fda000bf25310 */
[----:B------:R-:W-:Y:S05]  /*0ea0*/  @!P1 BRA `(.L_x_11) ;  /* 0x00000000001c9947 */ /* 0x000fea0003800000 */
[----:B------:R-:W0:Y:S02]  /*0eb0*/  LDC.64 R8, c[0x0][0x598] ;  /* 0x00016600ff087b82 */ /* 0x000e240000000a00 */
[----:B0-----:R-:W2:Y:S02]  /*0ec0*/  LDG.E.64 R8, desc[UR20][R8.64] ;  /* 0x0000001408087981 */ /* 0x001ea4000c1e1b00 */
[----:B--2---:R-:W-:-:S04]  /*0ed0*/  ISETP.NE.U32.AND P1, PT, R8, RZ, PT ;  /* 0x000000ff0800720c */ /* 0x004fc80003f25070 */
[----:B------:R-:W-:-:S13]  /*0ee0*/  ISETP.NE.AND.EX P1, PT, R9, RZ, PT, P1 ;  /* 0x000000ff0900720c */ /* 0x000fda0003f25310 */
[----:B------:R-:W-:Y:S05]  /*0ef0*/  @!P1 BRA `(.L_x_11) ;  /* 0x0000000000089947 */ /* 0x000fea0003800000 */
[----:B------:R0:W5:Y:S01]  /*0f00*/  LD.E R8, desc[UR20][R8.64] ;  /* 0x0000001408087980 */ /* 0x000162000c101900 */
[----:B------:R-:W-:Y:S05]  /*0f10*/  BRA `(.L_x_12) ;  /* 0x0000000000207947 */ /* 0x000fea0003800000 */
.L_x_11:
[----:B------:R-:W-:Y:S02]  /*0f20*/  ULDC.64 UR4, c[0x0][0x588] ;  /* 0x0001620000047ab9 */ /* 0x000fe40000000a00 */
[----:B------:R-:W-:-:S04]  /*0f30*/  ISETP.NE.U32.AND P1, PT, RZ, UR4, PT ;  /* 0x00000004ff007c0c */ /* 0x000fc8000bf25070 */
[----:B------:R-:W-:-:S13]  /*0f40*/  ISETP.NE.AND.EX P1, PT, RZ, UR5, PT, P1 ;  /* 0x00000005ff007c0c */ /* 0x000fda000bf25310 */
[----:B------:R-:W-:Y:S05]  /*0f50*/  @!P1 BRA `(.L_x_13) ;  /* 0x00000000000c9947 */ /* 0x000fea0003800000 */
[----:B------:R-:W0:Y:S02]  /*0f60*/  LDC.64 R8, c[0x0][0x588] ;  /* 0x00016200ff087b82 */ /* 0x000e240000000a00 */
[----:B0-----:R1:W5:Y:S01]  /*0f70*/  LDG.E R8, desc[UR20][R8.64] ;  /* 0x0000001408087981 */ /* 0x001362000c1e1900 */
[----:B------:R-:W-:Y:S05]  /*0f80*/  BRA `(.L_x_12) ;  /* 0x0000000000047947 */ /* 0x000fea0003800000 */
.L_x_13:
[----:B------:R-:W2:Y:S02]  /*0f90*/  LDC R8, c[0x0][0x580] ;  /* 0x00016000ff087b82 */ /* 0x000ea40000000800 */
.L_x_12:
[----:B------:R-:W-:Y:S02]  /*0fa0*/  ULDC.64 UR4, c[0x0][0x5a0] ;  /* 0x0001680000047ab9 */ /* 0x000fe40000000a00 */
[----:B------:R-:W-:-:S04]  /*0fb0*/  ISETP.NE.U32.AND P1, PT, RZ, UR4, PT ;  /* 0x00000004ff007c0c */ /* 0x000fc8000bf25070 */
[----:B------:R-:W-:-:S13]  /*0fc0*/  ISETP.NE.AND.EX P1, PT, RZ, UR5, PT, P1 ;  /* 0x00000005ff007c0c */ /* 0x000fda000bf25310 */
[----:B------:R-:W-:Y:S05]  /*0fd0*/  @!P1 BRA `(.L_x_14) ;  /* 0x00000000001c9947 */ /* 0x000fea0003800000 */
[----:B------:R-:W3:Y:S02]  /*0fe0*/  LDC.64 R12, c[0x0][0x5a0] ;  /* 0x00016800ff0c7b82 */ /* 0x000ee40000000a00 */
[----:B---3--:R-:W3:Y:S02]  /*0ff0*/  LDG.E.64 R12, desc[UR20][R12.64] ;  /* 0x000000140c0c7981 */ /* 0x008ee4000c1e1b00 */
[----:B---3--:R-:W-:-:S04]  /*1000*/  ISETP.NE.U32.AND P1, PT, R12, RZ, PT ;  /* 0x000000ff0c00720c */ /* 0x008fc80003f25070 */
[----:B------:R-:W-:-:S13]  /*1010*/  ISETP.NE.AND.EX P1, PT, R13, RZ, PT, P1 ;  /* 0x000000ff0d00720c */ /* 0x000fda0003f25310 */
[----:B------:R-:W-:Y:S05]  /*1020*/  @!P1 BRA `(.L_x_14) ;  /* 0x0000000000089947 */ /* 0x000fea0003800000 */
[----:B01----:R0:W5:Y:S01]  /*1030*/  LD.E R9, desc[UR20][R12.64] ;  /* 0x000000140c097980 */ /* 0x003162000c101900 */
[----:B------:R-:W-:Y:S05]  /*1040*/  BRA `(.L_x_15) ;  /* 0x0000000000207947 */ /* 0x000fea0003800000 */
.L_x_14:
[----:B------:R-:W-:Y:S02]  /*1050*/  ULDC.64 UR4, c[0x0][0x590] ;  /* 0x0001640000047ab9 */ /* 0x000fe40000000a00 */
[----:B------:R-:W-:-:S04]  /*1060*/  ISETP.NE.U32.AND P1, PT, RZ, UR4, PT ;  /* 0x00000004ff007c0c */ /* 0x000fc8000bf25070 */
[----:B------:R-:W-:-:S13]  /*1070*/  ISETP.NE.AND.EX P1, PT, RZ, UR5, PT, P1 ;  /* 0x00000005ff007c0c */ /* 0x000fda000bf25310 */
[----:B------:R-:W-:Y:S05]  /*1080*/  @!P1 BRA `(.L_x_16) ;  /* 0x00000000000c9947 */ /* 0x000fea0003800000 */
[----:B------:R-:W0:Y:S02]  /*1090*/  LDC.64 R12, c[0x0][0x590] ;  /* 0x00016400ff0c7b82 */ /* 0x000e240000000a00 */
[----:B01----:R1:W5:Y:S01]  /*10a0*/  LDG.E R9, desc[UR20][R12.64] ;  /* 0x000000140c097981 */ /* 0x003362000c1e1900 */
[----:B------:R-:W-:Y:S05]  /*10b0*/  BRA `(.L_x_15) ;  /* 0x0000000000047947 */ /* 0x000fea0003800000 */
.L_x_16:
[----:B01----:R-:W3:Y:S02]  /*10c0*/  LDC R9, c[0x0][0x584] ;  /* 0x00016100ff097b82 */ /* 0x003ee40000000800 */
.L_x_15:
[----:B------:R-:W-:-:S13]  /*10d0*/  LOP3.LUT P1, RZ, R14, 0xff, RZ, 0xc0, !PT ;  /* 0x000000ff0eff7812 */ /* 0x000fda000782c0ff */
[----:B------:R-:W-:Y:S05]  /*10e0*/  @!P1 EXIT ;  /* 0x000000000000994d */ /* 0x000fea0003800000 */
[----:B------:R-:W-:Y:S01]  /*10f0*/  ULDC UR4, c[0x0][0x28c] ;  /* 0x0000a30000047ab9 */ /* 0x000fe20000000800 */
[----:B------:R-:W-:Y:S01]  /*1100*/  LOP3.LUT R146, R4, 0x1, RZ, 0xfc, !PT ;  /* 0x0000000104927812 */ /* 0x000fe200078efcff */
[----:B------:R-:W-:-:S04]  /*1110*/  UIADD3 UR4, UR4, 0x7f, URZ ;  /* 0x0000007f04047890 */ /* 0x000fc8000fffe03f */
[----:B------:R-:W-:-:S04]  /*1120*/  USHF.R.S32.HI UR5, URZ, 0x1f, UR4 ;  /* 0x0000001f3f057899 */ /* 0x000fc80008011404 */
[----:B------:R-:W-:-:S03]  /*1130*/  ULEA.HI UR5, UR5, UR4, URZ, 0x7 ;  /* 0x0000000405057291 */ /* 0x000fc6000f8f383f */
[----:B------:R-:W-:Y:S01]  /*1140*/  UMOV UR4, URZ ;  /* 0x0000003f00047c82 */ /* 0x000fe20008000000 */
[----:B------:R-:W-:-:S03]  /*1150*/  USHF.R.S32.HI UR9, URZ, 0x7, UR5 ;  /* 0x000000073f097899 */ /* 0x000fc60008011405 */
[----:B------:R-:W-:-:S09]  /*1160*/  UMOV UR5, URZ ;  /* 0x0000003f00057c82 */ /* 0x000fd20008000000 */
.L_x_171:
[----:B------:R-:W-:Y:S01]  /*1170*/  LOP3.LUT R11, R0, 0x80, RZ, 0xc0, !PT ;  /* 0x00000080000b7812 */ /* 0x000fe200078ec0ff */
[----:B------:R-:W4:Y:S01]  /*1180*/  S2UR UR13, SR_CgaCtaId ;  /* 0x00000000000d79c3 */ /* 0x000f220000008800 */
[----:B------:R-:W-:Y:S01]  /*1190*/  UMOV UR12, 0x400 ;  /* 0x00000400000c7882 */ /* 0x000fe20000000000 */
[----:B------:R-:W-:Y:S01]  /*11a0*/  UMOV UR6, URZ ;  /* 0x0000003f00067c82 */ /* 0x000fe20008000000 */
[----:B------:R-:W-:Y:S01]  /*11b0*/  SHF.R.U32.HI R11, RZ, 0x7, R11 ;  /* 0x00000007ff0b7819 */ /* 0x000fe2000001160b */
[----:B------:R-:W-:Y:S01]  /*11c0*/  UMOV UR7, URZ ;  /* 0x0000003f00077c82 */ /* 0x000fe20008000000 */
[----:B------:R-:W-:Y:S02]  /*11d0*/  CS2R R20, SRZ ;  /* 0x0000000000147805 */ /* 0x000fe4000001ff00 */
[----:B------:R-:W-:Y:S02]  /*11e0*/  CS2R R18, SRZ ;  /* 0x0000000000127805 */ /* 0x000fe4000001ff00 */
[----:B------:R-:W-:Y:S01]  /*11f0*/  CS2R R22, SRZ ;  /* 0x0000000000167805 */ /* 0x000fe2000001ff00 */
[----:B01---5:R-:W0:Y:S01]  /*1200*/  LDC R12, c[0x0][0x28c] ;  /* 0x0000a300ff0c7b82 */ /* 0x023e220000000800 */
[----:B------:R-:W1:Y:S01]  /*1210*/  SHFL.IDX PT, R11, R11, RZ, 0x1f ;  /* 0x00001fff0b0b7589 */ /* 0x000e6200000e0000 */
[----:B------:R-:W-:-:S02]  /*1220*/  CS2R R88, SRZ ;  /* 0x0000000000587805 */ /* 0x000fc4000001ff00 */
[----:B------:R-:W-:Y:S02]  /*1230*/  CS2R R90, SRZ ;  /* 0x00000000005a7805 */ /* 0x000fe4000001ff00 */
[----:B------:R-:W-:Y:S02]  /*1240*/  CS2R R92, SRZ ;  /* 0x00000000005c7805 */ /* 0x000fe4000001ff00 */
[----:B------:R-:W-:Y:S02]  /*1250*/  CS2R R94, SRZ ;  /* 0x00000000005e7805 */ /* 0x000fe4000001ff00 */
[----:B------:R-:W-:Y:S02]  /*1260*/  CS2R R96, SRZ ;  /* 0x0000000000607805 */ /* 0x000fe4000001ff00 */
[----:B------:R-:W-:Y:S02]  /*1270*/  CS2R R98, SRZ ;  /* 0x0000000000627805 */ /* 0x000fe4000001ff00 */
        /* <DEDUP_REMOVED lines=16> */
[----:B0-----:R-:W-:Y:S02]  /*1380*/  ISETP.GE.AND P1, PT, R12, 0x1, PT ;  /* 0x000000010c00780c */ /* 0x001fe40003f26270 */
[----:B------:R-:W-:Y:S02]  /*1390*/  CS2R R132, SRZ ;  /* 0x0000000000847805 */ /* 0x000fe4000001ff00 */
[----:B-1----:R-:W-:-:S02]  /*13a0*/  R2UR UR8, R11 ;  /* 0x000000000b0872ca */ /* 0x002fc400000e0000 */
[----:B------:R-:W-:Y:S02]  /*13b0*/  CS2R R134, SRZ ;  /* 0x0000000000867805 */ /* 0x000fe4000001ff00 */
[----:B------:R-:W-:Y:S02]  /*13c0*/  CS2R R136, SRZ ;  /* 0x0000000000887805 */ /* 0x000fe4000001ff00 */
[----:B------:R-:W-:Y:S02]  /*13d0*/  CS2R R138, SRZ ;  /* 0x00000000008a7805 */ /* 0x000fe4000001ff00 */
[----:B------:R-:W-:Y:S02]  /*13e0*/  CS2R R140, SRZ ;  /* 0x00000000008c7805 */ /* 0x000fe4000001ff00 */
[----:B------:R-:W-:Y:S02]  /*13f0*/  CS2R R142, SRZ ;  /* 0x00000000008e7805 */ /* 0x000fe4000001ff00 */
[----:B------:R-:W-:Y:S01]  /*1400*/  CS2R R144, SRZ ;  /* 0x0000000000907805 */ /* 0x000fe2000001ff00 */
[----:B------:R-:W-:Y:S01]  /*1410*/  IMAD.U32 R15, RZ, RZ, UR4 ;  /* 0x00000004ff0f7e24 */ /* 0x000fe2000f8e00ff */
[----:B------:R-:W-:-:S02]  /*1420*/  CS2R R56, SRZ ;  /* 0x0000000000387805 */ /* 0x000fc4000001ff00 */
[----:B------:R-:W-:Y:S02]  /*1430*/  CS2R R58, SRZ ;  /* 0x00000000003a7805 */ /* 0x000fe4000001ff00 */
[----:B------:R-:W-:Y:S02]  /*1440*/  CS2R R60, SRZ ;  /* 0x00000000003c7805 */ /* 0x000fe4000001ff00 */
[----:B------:R-:W-:Y:S02]  /*1450*/  CS2R R62, SRZ ;  /* 0x00000000003e7805 */ /* 0x000fe4000001ff00 */
[----:B------:R-:W-:Y:S01]  /*1460*/  CS2R R64, SRZ ;  /* 0x0000000000407805 */ /* 0x000fe2000001ff00 */
[----:B------:R-:W-:Y:S01]  /*1470*/  ULEA.HI UR10, UR8, UR8, URZ, 0x1 ;  /* 0x00000008080a7291 */ /* 0x000fe2000f8f083f */
[----:B------:R-:W-:Y:S02]  /*1480*/  CS2R R66, SRZ ;  /* 0x0000000000427805 */ /* 0x000fe4000001ff00 */
[----:B------:R-:W-:-:S02]  /*1490*/  CS2R R68, SRZ ;  /* 0x0000000000447805 */ /* 0x000fc4000001ff00 */
[----:B------:R-:W-:Y:S01]  /*14a0*/  CS2R R70, SRZ ;  /* 0x0000000000467805 */ /* 0x000fe2000001ff00 */
[----:B------:R-:W-:Y:S01]  /*14b0*/  ULOP3.LUT UR11, UR10, 0x7fffe, URZ, 0xc0, !UPT ;  /* 0x0007fffe0a0b7892 */ /* 0x000fe2000f8ec03f */
[----:B------:R-:W-:Y:S01]  /*14c0*/  CS2R R72, SRZ ;  /* 0x0000000000487805 */ /* 0x000fe2000001ff00 */
[----:B----4-:R-:W-:Y:S01]  /*14d0*/  ULEA UR10, UR13, UR12, 0x18 ;  /* 0x0000000c0d0a7291 */ /* 0x010fe2000f8ec03f */
[----:B------:R-:W-:Y:S01]  /*14e0*/  CS2R R74, SRZ ;  /* 0x00000000004a7805 */ /* 0x000fe2000001ff00 */
[----:B------:R-:W-:Y:S01]  /*14f0*/  UIADD3 UR11, UR8, -UR11, URZ ;  /* 0x8000000b080b7290 */ /* 0x000fe2000fffe03f */
[----:B------:R-:W-:Y:S01]  /*1500*/  CS2R R76, SRZ ;  /* 0x00000000004c7805 */ /* 0x000fe2000001ff00 */
[----:B------:R-:W-:Y:S01]  /*1510*/  UMOV UR12, UR5 ;  /* 0x00000005000c7c82 */ /* 0x000fe20008000000 */
[----:B------:R-:W-:Y:S01]  /*1520*/  UMOV UR8, URZ ;  /* 0x0000003f00087c82 */ /* 0x000fe20008000000 */
[----:B------:R-:W-:Y:S01]  /*1530*/  ULEA UR11, UR11, UR10, 0xd ;  /* 0x0000000a0b0b7291 */ /* 0x000fe2000f8e683f */
[----:B------:R-:W-:-:S02]  /*1540*/  CS2R R78, SRZ ;  /* 0x00000000004e7805 */ /* 0x000fc4000001ff00 */
[----:B------:R-:W-:Y:S02]  /*1550*/  CS2R R80, SRZ ;  /* 0x0000000000507805 */ /* 0x000fe4000001ff00 */
[----:B------:R-:W-:Y:S01]  /*1560*/  CS2R R82, SRZ ;  /* 0x0000000000527805 */ /* 0x000fe2000001ff00 */
[----:B------:R-:W-:Y:S01]  /*1570*/  UIADD3 UR11, UR11, 0x100, URZ ;  /* 0x000001000b0b7890 */ /* 0x000fe2000fffe03f */
[----:B------:R-:W-:Y:S02]  /*1580*/  CS2R R84, SRZ ;  /* 0x0000000000547805 */ /* 0x000fe4000001ff00 */
[----:B------:R-:W-:Y:S02]  /*1590*/  CS2R R86, SRZ ;  /* 0x0000000000567805 */ /* 0x000fe4000001ff00 */
[----:B------:R-:W-:Y:S01]  /*15a0*/  CS2R R24, SRZ ;  /* 0x0000000000187805 */ /* 0x000fe2000001ff00 */
[----:B------:R-:W-:Y:S01]  /*15b0*/  USHF.R.U32.HI UR11, URZ, 0x4, UR11 ;  /* 0x000000043f0b7899 */ /* 0x000fe2000801160b */
[----:B------:R-:W-:-:S02]  /*15c0*/  CS2R R26, SRZ ;  /* 0x00000000001a7805 */ /* 0x000fc4000001ff00 */
[----:B------:R-:W-:Y:S02]  /*15d0*/  CS2R R28, SRZ ;  /* 0x00000000001c7805 */ /* 0x000fe4000001ff00 */
[----:B------:R-:W-:Y:S01]  /*15e0*/  CS2R R30, SRZ ;  /* 0x00000000001e7805 */ /* 0x000fe2000001ff00 */
[----:B------:R-:W-:Y:S01]  /*15f0*/  ULOP3.LUT UR11, UR11, 0x3fff, URZ, 0xc0, !UPT ;  /* 0x00003fff0b0b7892 */ /* 0x000fe2000f8ec03f */
        /* <DEDUP_REMOVED lines=11> */
[----:B------:R-:W-:Y:S01]  /*16b0*/  CS2R R54, SRZ ;  /* 0x0000000000367805 */ /* 0x000fe2000001ff00 */
[----:B--2---:R-:W-:Y:S06]  /*16c0*/  @!P1 BRA `(.L_x_17) ;  /* 0x00000008009c9947 */ /* 0x004fec0003800000 */
[----:B------:R-:W-:-:S13]  /*16d0*/  ISETP.NE.AND P2, PT, R146, 0x3, PT ;  /* 0x000000039200780c */ /* 0x000fda0003f45270 */
[----:B------:R-:W-:Y:S05]  /*16e0*/  @!P2 BRA `(.L_x_18) ;  /* 0x000000000004a947 */ /* 0x000fea0003800000 */
[----:B------:R-:W-:Y:S01]  /*16f0*/  BPT.TRAP 0x1 ;  /* 0x000000040000795c */ /* 0x000fe20000300000 */
.L_x_18:
[----:B------:R-:W-:Y:S01]  /*1700*/  ULEA UR6, UR5, UR10, 0x3 ;  /* 0x0000000a05067291 */ /* 0x000fe2000f8e183f */
[----:B------:R-:W-:-:S05]  /*1710*/  IMAD.U32 R11, RZ, RZ, UR4 ;  /* 0x00000004ff0b7e24 */ /* 0x000fca000f8e00ff */
[----:B------:R-:W-:-:S04]  /*1720*/  SHF.L.U32 R11, R11, 0x1f, RZ ;  /* 0x0000001f0b0b7819 */ /* 0x000fc800000006ff */
[----:B------:R0:W1:Y:S01]  /*1730*/  SYNCS.PHASECHK.TRANS64.TRYWAIT P1, [UR6], R11 ;  /* 0x0000000bff0075a7 */ /* 0x0000620008020146 */
[----:B------:R-:W-:Y:S05]  /*1740*/  @!P2 BRA `(.L_x_19) ;  /* 0x000000000004a947 */ /* 0x000fea0003800000 */
[----:B------:R-:W-:Y:S01]  /*1750*/  BPT.TRAP 0x1 ;  /* 0x000000040000795c */ /* 0x000fe20000300000 */
.L_x_19:
[----:B-1----:R-:W-:Y:S05]  /*1760*/  @P1 BRA `(.L_x_20) ;  /* 0x0000000000081947 */ /* 0x002fea0003800000 */
[----:B------:R-:W1:Y:S02]  /*1770*/  SYNCS.PHASECHK.TRANS64.TRYWAIT P1, [UR6], R11 ;  /* 0x0000000bff0075a7 */ /* 0x000e640008020146 */
[----:B-1----:R-:W-:Y:S05]  /*1780*/  @!P1 BRA `(.L_x_21) ;  /* 0x0000008000489947 */ /* 0x002fea0003800000 */
.L_x_20:
[----:B------:R-:W-:Y:S01]  /*1790*/  UIADD3 UR6, UR10, 0x28100, URZ ;  /* 0x000281000a067890 */ /* 0x000fe2000fffe03f */
[----:B------:R-:W-:Y:S01]  /*17a0*/  WARPGROUP.ARRIVE ;  /* 0x00000000000079c5 */ /* 0x000fe20000000000 */
[----:B------:R-:W-:Y:S01]  /*17b0*/  ULOP3.LUT UR8, UR11, 0x10000, URZ, 0xfc, !UPT ;  /* 0x000100000b087892 */ /* 0x000fe2000f8efc3f */
[----:B------:R-:W-:Y:S01]  /*17c0*/  CS2R R20, SRZ ;  /* 0x0000000000147805 */ /* 0x000fe2000001ff00 */
[----:B------:R-:W-:Y:S01]  /*17d0*/  USHF.R.U32.HI UR6, URZ, 0x4, UR6 ;  /* 0x000000043f067899 */ /* 0x000fe20008011606 */
[----:B------:R-:W-:Y:S01]  /*17e0*/  CS2R R18, SRZ ;  /* 0x0000000000127805 */ /* 0x000fe2000001ff00 */
[----:B------:R-:W-:Y:S01]  /*17f0*/  ULEA UR8, UR5, UR8, 0xb ;  /* 0x0000000805087291 */ /* 0x000fe2000f8e583f */
[----:B------:R-:W-:Y:S01]  /*1800*/  CS2R R22, SRZ ;  /* 0x0000000000167805 */ /* 0x000fe2000001ff00 */
[----:B------:R-:W-:Y:S01]  /*1810*/  ULOP3.LUT UR6, UR6, 0x3fff, URZ, 0xc0, !UPT ;  /* 0x00003fff06067892 */ /* 0x000fe2000f8ec03f */
[----:B------:R-:W-:Y:S01]  /*1820*/  CS2R R88, SRZ ;  /* 0x0000000000587805 */ /* 0x000fe2000001ff00 */
[----:B------:R-:W-:Y:S01]  /*1830*/  UMOV UR13, 0x40000040 ;  /* 0x40000040000d7882 */ /* 0x000fe20000000000 */
[----:B------:R-:W-:Y:S01]  /*1840*/  UMOV UR15, 0x40000040 ;  /* 0x40000040000f7882 */ /* 0x000fe20000000000 */
[----:B------:R-:W-:Y:S01]  /*1850*/  ULOP3.LUT UR6, UR6, 0x10000, URZ, 0xfc, !UPT ;  /* 0x0001000006067892 */ /* 0x000fe2000f8efc3f */
[----:B------:R-:W-:Y:S01]  /*1860*/  CS2R R90, SRZ ;  /* 0x00000000005a7805 */ /* 0x000fe2000001ff00 */
[----:B------:R-:W-:Y:S01]  /*1870*/  UMOV UR12, UR8 ;  /* 0x00000008000c7c82 */ /* 0x000fe20008000000 */
[----:B------:R-:W-:Y:S01]  /*1880*/  CS2R R92, SRZ ;  /* 0x00000000005c7805 */ /* 0x000fe2000001ff00 */
[----:B------:R-:W-:Y:S01]  /*1890*/  ULEA UR7, UR5, UR6, 0x9 ;  /* 0x0000000605077291 */ /* 0x000fe2000f8e483f */
[----:B------:R-:W-:Y:S01]  /*18a0*/  CS2R R94, SRZ ;  /* 0x00000000005e7805 */ /* 0x000fe2000001ff00 */
[----:B------:R-:W-:Y:S01]  /*18b0*/  UIADD3 UR6, UR8, 0x400, URZ ;  /* 0x0000040008067890 */ /* 0x000fe2000fffe03f */
[----:B------:R-:W-:-:S02]  /*18c0*/  CS2R R96, SRZ ;  /* 0x0000000000607805 */ /* 0x000fc4000001ff00 */
[----:B------:R-:W-:Y:S02]  /*18d0*/  CS2R R98, SRZ ;  /* 0x0000000000627805 */ /* 0x000fe4000001ff00 */
[----:B------:R-:W-:Y:S02]  /*18e0*/  CS2R R100, SRZ ;  /* 0x0000000000647805 */ /* 0x000fe4000001ff00 */
[----:B------:R-:W-:Y:S01]  /*18f0*/  CS2R R102, SRZ ;  /* 0x0000000000667805 */ /* 0x000fe2000001ff00 */
[----:B------:R-:W-:Y:S01]  /*1900*/  UMOV UR14, UR7 ;  /* 0x00000007000e7c82 */ /* 0x000fe20008000000 */
[----:B------:R-:W-:Y:S01]  /*1910*/  CS2R R104, SRZ ;  /* 0x0000000000687805 */ /* 0x000fe2000001ff00 */
[----:B------:R-:W-:Y:S01]  /*1920*/  QGMMA.64x64x32.F32.E4M3.E4M3 R56, gdesc[UR12], RZ, !UPT ;  /* 0x00e000000c3879f3 */ /* 0x000fe2000c7008ff */
[----:B------:R-:W-:Y:S01]  /*1930*/  UMOV UR12, UR6 ;  /* 0x00000006000c7c82 */ /* 0x000fe20008000000 */
[----:B------:R-:W-:Y:S01]  /*1940*/  UMOV UR13, 0x40000040 ;  /* 0x40000040000d7882 */ /* 0x000fe20000000000 */
[----:B------:R-:W-:Y:S01]  /*1950*/  UIADD3 UR6, UR8, 0x402, URZ ;  /* 0x0000040208067890 */ /* 0x000fe2000fffe03f */
[----:B------:R-:W-:Y:S01]  /*1960*/  QGMMA.64x64x32.F32.E4M3.E4M3 R24, gdesc[UR12], RZ, !UPT ;  /* 0x00e000000c1879f3 */ /* 0x000fe2000c7008ff */
[----:B------:R-:W-:Y:S01]  /*1970*/  UIADD3 UR12, UR8, 0x2, URZ ;  /* 0x00000002080c7890 */ /* 0x000fe2000fffe03f */
[----:B------:R-:W-:Y:S01]  /*1980*/  CS2R R106, SRZ ;  /* 0x00000000006a7805 */ /* 0x000fe2000001ff00 */
[----:B------:R-:W-:Y:S01]  /*1990*/  UIADD3 UR14, UR7, 0x2, URZ ;  /* 0x00000002070e7890 */ /* 0x000fe2000fffe03f */
[----:B------:R-:W-:Y:S01]  /*19a0*/  CS2R R108, SRZ ;  /* 0x00000000006c7805 */ /* 0x000fe2000001ff00 */
[----:B------:R-:W-:Y:S01]  /*19b0*/  UMOV UR13, 0x40000040 ;  /* 0x40000040000d7882 */ /* 0x000fe20000000000 */
[----:B------:R-:W-:Y:S01]  /*19c0*/  UMOV UR15, 0x40000040 ;  /* 0x40000040000f7882 */ /* 0x000fe20000000000 */
        /* <DEDUP_REMOVED lines=17> */
[----:B------:R-:W-:Y:S01]  /*1ae0*/  CS2R R144, SRZ ;  /* 0x0000000000907805 */ /* 0x000fe2000001ff00 */
[----:B------:R-:W-:Y:S01]  /*1af0*/  QGMMA.64x64x32.F32.E4M3.E4M3 R56, gdesc[UR12], R56 ;  /* 0x00e000000c3879f3 */ /* 0x000fe20008700838 */
[----:B------:R-:W-:Y:S01]  /*1b00*/  UMOV UR12, UR6 ;  /* 0x00000006000c7c82 */ /* 0x000fe20008000000 */
[----:B------:R-:W-:Y:S01]  /*1b10*/  UMOV UR13, 0x40000040 ;  /* 0x40000040000d7882 */ /* 0x000fe20000000000 */
[----:B------:R-:W-:Y:S01]  /*1b20*/  UIADD3 UR6, UR8, 0x404, URZ ;  /* 0x0000040408067890 */ /* 0x000fe2000fffe03f */
[----:B------:R-:W-:Y:S01]  /*1b30*/  QGMMA.64x64x32.F32.E4M3.E4M3 R24, gdesc[UR12], R24 ;  /* 0x00e000000c1879f3 */ /* 0x000fe20008700818 */
[----:B------:R-:W-:-:S02]  /*1b40*/  UIADD3 UR12, UR8, 0x4, URZ ;  /* 0x00000004080c7890 */ /* 0x000fc4000fffe03f */
[----:B------:R-:W-:Y:S01]  /*1b50*/  UIADD3 UR14, UR7, 0x4, URZ ;  /* 0x00000004070e7890 */ /* 0x000fe2000fffe03f */
[----:B------:R-:W-:Y:S01]  /*1b60*/  UMOV UR13, 0x40000040 ;  /* 0x40000040000d7882 */ /* 0x000fe20000000000 */
[----:B------:R-:W-:-:S07]  /*1b70*/  UMOV UR15, 0x40000040 ;  /* 0x40000040000f7882 */ /* 0x000fce0000000000 */
[----:B------:R-:W-:Y:S01]  /*1b80*/  QGMMA.64x64x32.F32.E4M3.E4M3 R56, gdesc[UR12], R56 ;  /* 0x00e000000c3879f3 */ /* 0x000fe20008700838 */
[----:B------:R-:W-:Y:S01]  /*1b90*/  UMOV UR12, UR6 ;  /* 0x00000006000c7c82 */ /* 0x000fe20008000000 */
[----:B------:R-:W-:Y:S01]  /*1ba0*/  UMOV UR13, 0x40000040 ;  /* 0x40000040000d7882 */ /* 0x000fe20000000000 */
[----:B------:R-:W-:Y:S01]  /*1bb0*/  UMOV UR6, 0x4 ;  /* 0x0000000400067882 */ /* 0x000fe20000000000 */
[----:B------:R-:W-:Y:S01]  /*1bc0*/  QGMMA.64x64x32.F32.E4M3.E4M3 R24, gdesc[UR12], R24 ;  /* 0x00e000000c1879f3 */ /* 0x000fe20008700818 */
[----:B------:R-:W-:Y:S02]  /*1bd0*/  UIADD3 UR14, UR7, 0x6, URZ ;  /* 0x00000006070e7890 */ /* 0x000fe4000fffe03f */
[----:B------:R-:W-:Y:S01]  /*1be0*/  UIADD3 UR12, UR8, 0x6, URZ ;  /* 0x00000006080c7890 */ /* 0x000fe2000fffe03f */
[----:B------:R-:W-:Y:S01]  /*1bf0*/  ULDC UR7, c[0x0][0x50c] ;  /* 0x0001430000077ab9 */ /* 0x000fe20000000800 */
[----:B------:R-:W-:Y:S02]  /*1c00*/  UIADD3 UR8, UR8, 0x406, URZ ;  /* 0x0000040608087890 */ /* 0x000fe4000fffe03f */
[----:B------:R-:W-:Y:S01]  /*1c10*/  UISETP.NE.AND UP0, UPT, UR7, 0x4, UPT ;  /* 0x000000040700788c */ /* 0x000fe2000bf05270 */
[----:B------:R-:W-:Y:S01]  /*1c20*/  UMOV UR13, 0x40000040 ;  /* 0x40000040000d7882 */ /* 0x000fe20000000000 */
[----:B------:R-:W-:-:S02]  /*1c30*/  UMOV UR15, 0x40000040 ;  /* 0x40000040000f7882 */ /* 0x000fc40000000000 */
[----:B------:R-:W-:-:S06]  /*1c40*/  USEL UR7, URZ, 0x1, UP0 ;  /* 0x000000013f077887 */ /* 0x000fcc0008000000 */
[----:B------:R-:W-:Y:S01]  /*1c50*/  ISETP.NE.AND P1, PT, RZ, UR7, PT ;  /* 0x00000007ff007c0c */ /* 0x000fe2000bf25270 */
[----:B------:R-:W-:Y:S01]  /*1c60*/  QGMMA.64x64x32.F32.E4M3.E4M3 R56, gdesc[UR12], R56 ;  /* 0x00e000000c3879f3 */ /* 0x000fe20008700838 */
[----:B------:R-:W-:Y:S01]  /*1c70*/  UMOV UR12, UR8 ;  /* 0x00000008000c7c82 */ /* 0x000fe20008000000 */
[----:B------:R-:W-:Y:S02]  /*1c80*/  UMOV UR13, 0x40000040 ;  /* 0x40000040000d7882 */ /* 0x000fe40000000000 */
[----:B------:R-:W-:Y:S08]  /*1c90*/  QGMMA.64x64x32.F32.E4M3.E4M3 R24, gdesc[UR12], R24, gsb0 ;  /* 0x00e000000c1879f3 */ /* 0x000ff00008000818 */
[----:B------:R-:W-:Y:S05]  /*1ca0*/  @!P1 BRA `(.L_x_22) ;  /* 0x0000000400089947 */ /* 0x000fea0003800000 */
[----:B------:R-:W-:Y:S02]  /*1cb0*/  WARPGROUP.DEPBAR.LE gsb0, 0x0 ;  /* 0x00008000000079c5 */ /* 0x000fe40000010000 */
[----:B------:R-:W-:-:S01]  /*1cc0*/  FADD R145, RZ, R56 ;  /* 0x00000038ff917221 */ /* 0x000fc20000000000 */
[----:B------:R-:W-:Y:S01]  /*1cd0*/  FADD R144, RZ, R57 ;  /* 0x00000039ff907221 */ /* 0x000fe20000000000 */
        /* <DEDUP_REMOVED lines=62> */
[----:B------:R-:W-:-:S06]  /*20c0*/  UMOV UR6, URZ ;  /* 0x0000003f00067c82 */ /* 0x000fcc0008000000 */
.L_x_22:
[----:B------:R-:W-:-:S04]  /*20d0*/  UIADD3 UR12, UR5, 0x1, URZ ;  /* 0x00000001050c7890 */ /* 0x000fc8000fffe03f */
[----:B------:R-:W-:-:S04]  /*20e0*/  UISETP.NE.AND UP0, UPT, UR12, 0x5, UPT ;  /* 0x000000050c00788c */ /* 0x000fc8000bf05270 */
[----:B------:R-:W-:Y:S02]  /*20f0*/  USEL UR8, URZ, 0x1, UP0 ;  /* 0x000000013f087887 */ /* 0x000fe40008000000 */
[----:B------:R-:W-:Y:S02]  /*2100*/  USEL UR12, UR12, URZ, UP0 ;  /* 0x0000003f0c0c7287 */ /* 0x000fe40008000000 */
[----:B------:R-:W-:-:S06]  /*2110*/  ULOP3.LUT UR8, UR4, UR8, URZ, 0x3c, !UPT ;  /* 0x0000000804087292 */ /* 0x000fcc000f8e3c3f */
[----:B------:R-:W-:Y:S01]  /*2120*/  IMAD.U32 R15, RZ, RZ, UR8 ;  /* 0x00000008ff0f7e24 */ /* 0x000fe2000f8e00ff */
[----:B------:R-:W-:-:S06]  /*2130*/  UMOV UR8, 0x1 ;  /* 0x0000000100087882 */ /* 0x000fcc0000000000 */
.L_x_17:
[----:B------:R-:W-:-:S04]  /*2140*/  UISETP.LT.AND UP0, UPT, UR9, 0x1, UPT ;  /* 0x000000010900788c */ /* 0x000fc8000bf01270 */
[----:B------:R-:W-:-:S04]  /*2150*/  USEL UR13, UR9, 0x1, UP0 ;  /* 0x00000001090d7887 */ /* 0x000fc80008000000 */
[----:B------:R-:W-:-:S04]  /*2160*/  UIADD3 UR13, UR9, -UR13, URZ ;  /* 0x8000000d090d7290 */ /* 0x000fc8000fffe03f */
[----:B------:R-:W-:-:S06]  /*2170*/  UISETP.GE.AND UP0, UPT, UR13, 0x1, UPT ;  /* 0x000000010d00788c */ /* 0x000fcc000bf06270 */
[----:B------:R-:W-:-:S13]  /*2180*/  PLOP3.LUT P1, PT, PT, PT, UP0, 0x80, 0x0 ;  /* 0x000000000000781c */ /* 0x000fda0003f2f008 */
[----:B------:R-:W-:Y:S05]  /*2190*/  @!P1 BRA `(.L_x_23) ;  /* 0x0000000800749947 */ /* 0x000fea0003800000 */
[----:B01----:R-:W-:Y:S01]  /*21a0*/  IMAD.U32 R11, RZ, RZ, UR13 ;  /* 0x0000000dff0b7e24 */ /* 0x003fe2000f8e00ff */
[----:B------:R-:W-:Y:S01]  /*21b0*/  ULDC UR14, c[0x0][0x50c] ;  /* 0x00014300000e7ab9 */ /* 0x000fe20000000800 */
[----:B------:R-:W-:-:S07]  /*21c0*/  IMAD.U32 R12, RZ, RZ, UR5 ;  /* 0x00000005ff0c7e24 */ /* 0x000fce000f8e00ff */
.L_x_31:
[----:B------:R-:W-:-:S13]  /*21d0*/  ISETP.NE.AND P2, PT, R146, 0x3, PT ;  /* 0x000000039200780c */ /* 0x000fda0003f45270 */
[----:B0-----:R-:W-:Y:S05]  /*21e0*/  @!P2 BRA `(.L_x_24) ;  /* 0x000000000004a947 */ /* 0x001fea0003800000 */
[----:B------:R-:W-:Y:S01]  /*21f0*/  BPT.TRAP 0x1 ;  /* 0x000000040000795c */ /* 0x000fe20000300000 */
.L_x_24:
[----:B------:R-:W0:Y:S01]  /*2200*/  S2UR UR13, SR_CgaCtaId ;  /* 0x00000000000d79c3 */ /* 0x000e220000008800 */
[----:B------:R-:W-:Y:S01]  /*2210*/  UMOV UR10, 0x400 ;  /* 0x00000400000a7882 */ /* 0x000fe20000000000 */
[----:B------:R-:W-:Y:S01]  /*2220*/  SHF.L.U32 R13, R15, 0x1f, RZ ;  /* 0x0000001f0f0d7819 */ /* 0x000fe200000006ff */
[----:B0-----:R-:W-:-:S04]  /*2230*/  ULEA UR10, UR13, UR10, 0x18 ;  /* 0x0000000a0d0a7291 */ /* 0x001fc8000f8ec03f */
[----:B------:R-:W-:-:S09]  /*2240*/  ULEA UR13, UR12, UR10, 0x3 ;  /* 0x0000000a0c0d7291 */ /* 0x000fd2000f8e183f */
[----:B------:R0:W1:Y:S01]  /*2250*/  SYNCS.PHASECHK.TRANS64.TRYWAIT P1, [UR13], R13 ;  /* 0x0000000dff0075a7 */ /* 0x000062000802014d */
[----:B------:R-:W-:Y:S05]  /*2260*/  @!P2 BRA `(.L_x_25) ;  /* 0x000000000004a947 */ /* 0x000fea0003800000 */
[----:B------:R-:W-:Y:S01]  /*2270*/  BPT.TRAP 0x1 ;  /* 0x000000040000795c */ /* 0x000fe20000300000 */
.L_x_25:
[----:B-1----:R-:W-:Y:S05]  /*2280*/  @P1 BRA `(.L_x_26) ;  /* 0x0000000000081947 */ /* 0x002fea0003800000 */
[----:B------:R-:W1:Y:S02]  /*2290*/  SYNCS.PHASECHK.TRANS64.TRYWAIT P1, [UR13], R13 ;  /* 0x0000000dff0075a7 */ /* 0x000e64000802014d */
[----:B-1----:R-:W-:Y:S05]  /*22a0*/  @!P1 BRA `(.L_x_27) ;  /* 0x0000007400989947 */ /* 0x002fea0003800000 */
.L_x_26:
[----:B------:R-:W-:Y:S01]  /*22b0*/  UIADD3 UR13, UR10, 0x28100, URZ ;  /* 0x000281000a0d7890 */ /* 0x000fe2000fffe03f */
[----:B------:R-:W-:Y:S01]  /*22c0*/  WARPGROUP.ARRIVE ;  /* 0x00000000000079c5 */ /* 0x000fe20000000000 */
[----:B------:R-:W-:Y:S02]  /*22d0*/  UISETP.NE.AND UP0, UPT, UR7, URZ, UPT ;  /* 0x0000003f0700728c */ /* 0x000fe4000bf05270 */
[----:B------:R-:W-:Y:S02]  /*22e0*/  USHF.R.U32.HI UR13, URZ, 0x4, UR13 ;  /* 0x000000043f0d7899 */ /* 0x000fe4000801160d */
[----:B------:R-:W-:Y:S02]  /*22f0*/  USEL UR8, UR8, URZ, !UP0 ;  /* 0x0000003f08087287 */ /* 0x000fe4000c000000 */
[----:B------:R-:W-:Y:S02]  /*2300*/  ULOP3.LUT UR13, UR13, 0x3fff, URZ, 0xc0, !UPT ;  /* 0x00003fff0d0d7892 */ /* 0x000fe4000f8ec03f */
[----:B------:R-:W-:-:S02]  /*2310*/  ULOP3.LUT UR7, UR11, 0x10000, URZ, 0xfc, !UPT ;  /* 0x000100000b077892 */ /* 0x000fc4000f8efc3f */
[----:B------:R-:W-:Y:S02]  /*2320*/  ULOP3.LUT UR13, UR13, 0x10000, URZ, 0xfc, !UPT ;  /* 0x000100000d0d7892 */ /* 0x000fe4000f8efc3f */
[----:B------:R-:W-:Y:S02]  /*2330*/  UISETP.NE.U32.AND UP0, UPT, UR8, URZ, UPT ;  /* 0x0000003f0800728c */ /* 0x000fe4000bf05070 */
[----:B------:R-:W-:Y:S02]  /*2340*/  ULEA UR8, UR12, UR7, 0xb ;  /* 0x000000070c087291 */ /* 0x000fe4000f8e583f */
[----:B------:R-:W-:Y:S02]  /*2350*/  ULEA UR7, UR12, UR13, 0x9 ;  /* 0x0000000d0c077291 */ /* 0x000fe4000f8e483f */
[----:B------:R-:W-:Y:S01]  /*2360*/  UIADD3 UR13, UR8, 0x400, URZ ;  /* 0x00000400080d7890 */ /* 0x000fe2000fffe03f */
[----:B------:R-:W-:Y:S02]  /*2370*/  UMOV UR17, 0x40000040 ;  /* 0x4000004000117882 */ /* 0x000fe40000000000 */
[----:B------:R-:W-:Y:S01]  /*2380*/  UMOV UR16, UR8 ;  /* 0x0000000800107c82 */ /* 0x000fe20008000000 */
[----:B------:R-:W-:Y:S01]  /*2390*/  UMOV UR19, 0x40000040 ;  /* 0x4000004000137882 */ /* 0x000fe20000000000 */
[----:B------:R-:W-:Y:S01]  /*23a0*/  UMOV UR18, UR7 ;  /* 0x0000000700127c82 */ /* 0x000fe20008000000 */
[----:B------:R-:W-:Y:S01]  /*23b0*/  UIADD3 UR6, UR6, 0x4, URZ ;  /* 0x0000000406067890 */ /* 0x000fe2000fffe03f */
[----:B------:R-:W-:Y:S01]  /*23c0*/  QGMMA.64x64x32.F32.E4M3.E4M3 R56, gdesc[UR16], R56, UP0 ;  /* 0x00e00000103879f3 */ /* 0x000fe2000bf00838 */
[----:B------:R-:W-:Y:S01]  /*23d0*/  UMOV UR16, UR13 ;  /* 0x0000000d00107c82 */ /* 0x000fe20008000000 */
[----:B------:R-:W-:Y:S01]  /*23e0*/  UMOV UR17, 0x40000040 ;  /* 0x4000004000117882 */ /* 0x000fe20000000000 */
[----:B------:R-:W-:Y:S01]  /*23f0*/  UIADD3 UR13, UR8, 0x402, URZ ;  /* 0x00000402080d7890 */ /* 0x000fe2000fffe03f */
[----:B------:R-:W-:Y:S01]  /*2400*/  QGMMA.64x64x32.F32.E4M3.E4M3 R24, gdesc[UR16], R24, UP0 ;  /* 0x00e00000101879f3 */ /* 0x000fe2000bf00818 */
[----:B------:R-:W-:-:S02]  /*2410*/  UIADD3 UR16, UR8, 0x2, URZ ;  /* 0x0000000208107890 */ /* 0x000fc4000fffe03f */
[----:B------:R-:W-:Y:S01]  /*2420*/  UIADD3 UR18, UR7, 0x2, URZ ;  /* 0x0000000207127890 */ /* 0x000fe2000fffe03f */
[----:B------:R-:W-:Y:S01]  /*2430*/  UMOV UR17, 0x40000040 ;  /* 0x4000004000117882 */ /* 0x000fe20000000000 */
[----:B------:R-:W-:Y:S01]  /*2440*/  UMOV UR19, 0x40000040 ;  /* 0x4000004000137882 */ /* 0x000fe20000000000 */
[----:B------:R-:W-:-:S06]  /*2450*/  UISETP.NE.AND UP0, UPT, UR6, UR14, UPT ;  /* 0x0000000e0600728c */ /* 0x000fcc000bf05270 */
[----:B------:R-:W-:Y:S01]  /*2460*/  QGMMA.64x64x32.F32.E4M3.E4M3 R56, gdesc[UR16], R56 ;  /* 0x00e00000103879f3 */ /* 0x000fe20008700838 */
[----:B------:R-:W-:Y:S01]  /*2470*/  UMOV UR16, UR13 ;  /* 0x0000000d00107c82 */ /* 0x000fe20008000000 */
[----:B------:R-:W-:Y:S01]  /*2480*/  UMOV UR17, 0x40000040 ;  /* 0x4000004000117882 */ /* 0x000fe20000000000 */
[----:B------:R-:W-:Y:S01]  /*2490*/  UIADD3 UR13, UR8, 0x404, URZ ;  /* 0x00000404080d7890 */ /* 0x000fe2000fffe03f */
[----:B------:R-:W-:Y:S01]  /*24a0*/  QGMMA.64x64x32.F32.E4M3.E4M3 R24, gdesc[UR16], R24 ;  /* 0x00e00000101879f3 */ /* 0x000fe20008700818 */
[----:B------:R-:W-:Y:S02]  /*24b0*/  UIADD3 UR16, UR8, 0x4, URZ ;  /* 0x0000000408107890 */ /* 0x000fe4000fffe03f */
[----:B------:R-:W-:Y:S01]  /*24c0*/  UIADD3 UR18, UR7, 0x4, URZ ;  /* 0x0000000407127890 */ /* 0x000fe2000fffe03f */
[----:B------:R-:W-:Y:S01]  /*24d0*/  UMOV UR17, 0x40000040 ;  /* 0x4000004000117882 */ /* 0x000fe20000000000 */
[----:B------:R-:W-:-:S07]  /*24e0*/  UMOV UR19, 0x40000040 ;  /* 0x4000004000137882 */ /* 0x000fce0000000000 */
[----:B------:R-:W-:Y:S01]  /*24f0*/  QGMMA.64x64x32.F32.E4M3.E4M3 R56, gdesc[UR16], R56 ;  /* 0x00e00000103879f3 */ /* 0x000fe20008700838 */
[----:B------:R-:W-:Y:S01]  /*2500*/  UMOV UR16, UR13 ;  /* 0x0000000d00107c82 */ /* 0x000fe20008000000 */
[----:B------:R-:W-:Y:S02]  /*2510*/  UMOV UR17, 0x40000040 ;  /* 0x4000004000117882 */ /* 0x000fe40000000000 */
[----:B------:R-:W-:Y:S01]  /*2520*/  QGMMA.64x64x32.F32.E4M3.E4M3 R24, gdesc[UR16], R24 ;  /* 0x00e00000101879f3 */ /* 0x000fe20008700818 */
[----:B------:R-:W-:Y:S02]  /*2530*/  UIADD3 UR16, UR8, 0x6, URZ ;  /* 0x0000000608107890 */ /* 0x000fe4000fffe03f */
[----:B------:R-:W-:Y:S02]  /*2540*/  UIADD3 UR18, UR7, 0x6, URZ ;  /* 0x0000000607127890 */ /* 0x000fe4000fffe03f */
[----:B------:R-:W-:Y:S01]  /*2550*/  UIADD3 UR8, UR8, 0x406, URZ ;  /* 0x0000040608087890 */ /* 0x000fe2000fffe03f */
[----:B------:R-:W-:Y:S01]  /*2560*/  UMOV UR17, 0x40000040 ;  /* 0x4000004000117882 */ /* 0x000fe20000000000 */
[----:B------:R-:W-:Y:S01]  /*2570*/  UMOV UR19, 0x40000040 ;  /* 0x4000004000137882 */ /* 0x000fe20000000000 */
[----:B------:R-:W-:-:S06]  /*2580*/  USEL UR7, URZ, 0x1, UP0 ;  /* 0x000000013f077887 */ /* 0x000fcc0008000000 */
[----:B------:R-:W-:Y:S01]  /*2590*/  ISETP.NE.AND P1, PT, RZ, UR7, PT ;  /* 0x00000007ff007c0c */ /* 0x000fe2000bf25270 */
[----:B------:R-:W-:Y:S01]  /*25a0*/  QGMMA.64x64x32.F32.E4M3.E4M3 R56, gdesc[UR16], R56 ;  /* 0x00e00000103879f3 */ /* 0x000fe20008700838 */
[----:B------:R-:W-:Y:S01]  /*25b0*/  UMOV UR16, UR8 ;  /* 0x0000000800107c82 */ /* 0x000fe20008000000 */
[----:B------:R-:W-:Y:S02]  /*25c0*/  UMOV UR17, 0x40000040 ;  /* 0x4000004000117882 */ /* 0x000fe40000000000 */
[----:B------:R-:W-:Y:S03]  /*25d0*/  QGMMA.64x64x32.F32.E4M3.E4M3 R24, gdesc[UR16], R24, gsb0 ;  /* 0x00e00000101879f3 */ /* 0x000fe60008000818 */
[----:B------:R-:W-:-:S05]  /*25e0*/  WARPGROUP.DEPBAR.LE gsb0, 0x1 ;  /* 0x00008000000079c5 */ /* 0x000fca0000010100 */
[----:B------:R-:W-:Y:S05]  /*25f0*/  @!P1 BRA `(.L_x_28) ;  /* 0x0000000400089947 */ /* 0x000fea0003800000 */
[----:B------:R-:W-:Y:S02]  /*2600*/  WARPGROUP.DEPBAR.LE gsb0, 0x0 ;  /* 0x00008000000079c5 */ /* 0x000fe40000010000 */
[----:B------:R-:W-:-:S01]  /*2610*/  FADD R145, R56, R145 ;  /* 0x0000009138917221 */ /* 0x000fc20000000000 */
[----:B------:R-:W-:Y:S01]  /*2620*/  FADD R144, R57, R144 ;  /* 0x0000009039907221 */ /* 0x000fe20000000000 */
        /* <DEDUP_REMOVED lines=62> */
[----:B------:R-:W-:-:S06]  /*2a10*/  UMOV UR6, URZ ;  /* 0x0000003f00067c82 */ /* 0x000fcc0008000000 */
.L_x_28:
[----:B------:R-:W-:Y:S05]  /*2a20*/  @!P2 BRA `(.L_x_29) ;  /* 0x000000000004a947 */ /* 0x000fea0003800000 */
[----:B------:R-:W-:Y:S01]  /*2a30*/  BPT.TRAP 0x1 ;  /* 0x000000040000795c */ /* 0x000fe20000300000 */
.L_x_29:
[----:B01----:R-:W-:Y:S02]  /*2a40*/  @P0 LEA R13, R12, UR10, 0x3 ;  /* 0x0000000a0c0d0c11 */ /* 0x003fe4000f8e18ff */
[----:B------:R-:W-:-:S03]  /*2a50*/  ISETP.GT.U32.AND P1, PT, R4, 0x1, PT ;  /* 0x000000010400780c */ /* 0x000fc60003f24070 */
[----:B------:R-:W-:-:S05]  /*2a60*/  @P0 VIADD R14, R13, 0x28 ;  /* 0x000000280d0e0836 */ /* 0x000fca0000000000 */
[----:B------:R-:W-:-:S04]  /*2a70*/  @P0 PRMT R14, R5, 0x654, R14 ;  /* 0x00000654050e0816 */ /* 0x000fc8000000000e */
[----:B------:R0:W-:Y:S01]  /*2a80*/  @P0 SYNCS.ARRIVE.TRANS64.RED.A1T0 RZ, [R14+URZ], RZ ;  /* 0x000000ff0eff09a7 */ /* 0x0001e2000810043f */
[----:B------:R-:W-:Y:S05]  /*2a90*/  @P1 BRA `(.L_x_30) ;  /* 0x0000000000041947 */ /* 0x000fea0003800000 */
[----:B------:R-:W-:Y:S01]  /*2aa0*/  BPT.TRAP 0x1 ;  /* 0x000000040000795c */ /* 0x000fe20000300000 */
.L_x_30:
[----:B------:R-:W-:Y:S01]  /*2ab0*/  UIADD3 UR12, UR12, 0x1, URZ ;  /* 0x000000010c0c7890 */ /* 0x000fe2000fffe03f */
[C---:B------:R-:W-:Y:S01]  /*2ac0*/  ISETP.GT.AND P2, PT, R11.reuse, 0x1, PT ;  /* 0x000000010b00780c */ /* 0x040fe20003f44270 */
[----:B------:R-:W-:Y:S02]  /*2ad0*/  VIADD R12, R12, 0x1 ;  /* 0x000000010c0c7836 */ /* 0x000fe40000000000 */
[----:B------:R-:W-:Y:S01]  /*2ae0*/  UISETP.NE.AND UP0, UPT, UR12, 0x5, UPT ;  /* 0x000000050c00788c */ /* 0x000fe2000bf05270 */
[----:B------:R-:W-:Y:S02]  /*2af0*/  VIADD R11, R11, 0xffffffff ;  /* 0xffffffff0b0b7836 */ /* 0x000fe40000000000 */
[C---:B------:R-:W-:Y:S01]  /*2b00*/  ISETP.NE.AND P1, PT, R12.reuse, 0x5, PT ;  /* 0x000000050c00780c */ /* 0x040fe20003f25270 */
[----:B------:R-:W-:Y:S02]  /*2b10*/  USEL UR8, URZ, 0x1, UP0 ;  /* 0x000000013f087887 */ /* 0x000fe40008000000 */
[----:B------:R-:W-:Y:S01]  /*2b20*/  USEL UR12, UR12, URZ, UP0 ;  /* 0x0000003f0c0c7287 */ /* 0x000fe20008000000 */
[----:B------:R-:W-:-:S03]  /*2b30*/  SEL R12, R12, RZ, P1 ;  /* 0x000000ff0c0c7207 */ /* 0x000fc60000800000 */
[----:B------:R-:W-:Y:S01]  /*2b40*/  LOP3.LUT R15, R15, UR8, RZ, 0x3c, !PT ;  /* 0x000000080f0f7c12 */ /* 0x000fe2000f8e3cff */
[----:B------:R-:W-:Y:S01]  /*2b50*/  UMOV UR8, 0x1 ;  /* 0x0000000100087882 */ /* 0x000fe20000000000 */
[----:B------:R-:W-:Y:S06]  /*2b60*/  @P2 BRA `(.L_x_31) ;  /* 0xfffffff400982947 */ /* 0x000fec000383ffff */
.L_x_23:
[----:B------:R-:W-:Y:S01]  /*2b70*/  UISETP.NE.AND UP0, UPT, UR6, URZ, UPT ;  /* 0x0000003f0600728c */ /* 0x000fe2000bf05270 */
[----:B01----:R-:W0:Y:S03]  /*2b80*/  LDC R11, c[0x0][0x28c] ;  /* 0x0000a300ff0b7b82 */ /* 0x003e260000000800 */
[----:B------:R-:W-:-:S06]  /*2b90*/  USEL UR6, URZ, 0x1, !UP0 ;  /* 0x000000013f067887 */ /* 0x000fcc000c000000 */
[----:B------:R-:W-:Y:S02]  /*2ba0*/  ISETP.NE.AND P1, PT, RZ, UR6, PT ;  /* 0x00000006ff007c0c */ /* 0x000fe4000bf25270 */
[----:B0-----:R-:W-:-:S11]  /*2bb0*/  ISETP.GE.AND P2, PT, R11, 0x1, PT ;  /* 0x000000010b00780c */ /* 0x001fd60003f46270 */
[----:B------:R-:W-:Y:S05]  /*2bc0*/  @!P1 BRA `(.L_x_32) ;  /* 0x0000000400049947 */ /* 0x000fea0003800000 */
[----:B------:R-:W-:Y:S02]  /*2bd0*/  WARPGROUP.DEPBAR.LE gsb0, 0x0 ;  /* 0x00008000000079c5 */ /* 0x000fe40000010000 */
[----:B------:R-:W-:Y:S01]  /*2be0*/  FADD R145, R56, R145 ;  /* 0x0000009138917221 */ /* 0x000fe20000000000 */
        /* <DEDUP_REMOVED lines=62> */
[----:B------:R-:W-:-:S07]  /*2fd0*/  FADD R20, R20, R55 ;  /* 0x0000003714147221 */ /* 0x000fce0000000000 */
.L_x_32:
[----:B------:R-:W-:Y:S02]  /*2fe0*/  WARPGROUP.DEPBAR.LE gsb0, 0x0 ;  /* 0x00008000000079c5 */ /* 0x000fe40000010000 */
[----:B------:R-:W-:Y:S05]  /*2ff0*/  @!P2 BRA `(.L_x_33) ;  /* 0x000000000050a947 */ /* 0x000fea0003800000 */
[----:B------:R-:W-:-:S13]  /*3000*/  ISETP.NE.AND P1, PT, R146, 0x3, PT ;  /* 0x000000039200780c */ /* 0x000fda0003f25270 */
[----:B------:R-:W-:Y:S05]  /*3010*/  @!P1 BRA `(.L_x_34) ;  /* 0x0000000000049947 */ /* 0x000fea0003800000 */
[----:B------:R-:W-:Y:S01]  /*3020*/  BPT.TRAP 0x1 ;  /* 0x000000040000795c */ /* 0x000fe20000300000 */
.L_x_34:
[----:B------:R-:W-:Y:S01]  /*3030*/  BSSY B0, `(.L_x_35) ;  /* 0x000000e000007945 */ /* 0x000fe20003800000 */
[----:B------:R-:W-:-:S03]  /*3040*/  ISETP.GT.U32.AND P1, PT, R4, 0x1, PT ;  /* 0x000000010400780c */ /* 0x000fc60003f24070 */
[----:B------:R-:W-:Y:S10]  /*3050*/  @!P0 BRA `(.L_x_36) ;  /* 0x00000000002c8947 */ /* 0x000ff40003800000 */
[----:B------:R-:W-:-:S04]  /*3060*/  UISETP.LT.AND UP0, UPT, UR9, 0x1, UPT ;  /* 0x000000010900788c */ /* 0x000fc8000bf01270 */
[----:B------:R-:W-:-:S04]  /*3070*/  USEL UR8, UR9, 0x1, UP0 ;  /* 0x0000000109087887 */ /* 0x000fc80008000000 */
[----:B------:R-:W-:-:S04]  /*3080*/  UIADD3 UR8, UR5, UR9, -UR8 ;  /* 0x0000000905087290 */ /* 0x000fc8000fffe808 */
[----:B------:R-:W-:-:S04]  /*3090*/  UIMAD.WIDE.U32 UR6, UR8, -0x33333333, URZ ;  /* 0xcccccccd080678a5 */ /* 0x000fc8000f8e003f */
[----:B------:R-:W-:-:S04]  /*30a0*/  USHF.R.U32.HI UR6, URZ, 0x2, UR7 ;  /* 0x000000023f067899 */ /* 0x000fc80008011607 */
[----:B------:R-:W-:-:S04]  /*30b0*/  UIMAD UR8, UR6, -0x5, UR8 ;  /* 0xfffffffb060878a4 */ /* 0x000fc8000f8e0208 */
[----:B------:R-:W-:-:S04]  /*30c0*/  ULEA UR8, UR8, UR10, 0x3 ;  /* 0x0000000a08087291 */ /* 0x000fc8000f8e183f */
[----:B------:R-:W-:-:S06]  /*30d0*/  UIADD3 UR8, UR8, 0x28, URZ ;  /* 0x0000002808087890 */ /* 0x000fcc000fffe03f */
[----:B------:R-:W-:-:S05]  /*30e0*/  IMAD.U32 R12, RZ, RZ, UR8 ;  /* 0x00000008ff0c7e24 */ /* 0x000fca000f8e00ff */
[----:B------:R-:W-:-:S04]  /*30f0*/  PRMT R11, R5, 0x654, R12 ;  /* 0x00000654050b7816 */ /* 0x000fc8000000000c */
[----:B------:R0:W-:Y:S03]  /*3100*/  SYNCS.ARRIVE.TRANS64.RED.A1T0 RZ, [R11+URZ], RZ ;  /* 0x000000ff0bff79a7 */ /* 0x0001e6000810043f */
.L_x_36:
[----:B------:R-:W-:Y:S05]  /*3110*/  BSYNC B0 ;  /* 0x0000000000007941 */ /* 0x000fea0003800000 */
.L_x_35:
[----:B------:R-:W-:Y:S05]  /*3120*/  @P1 BRA `(.L_x_33) ;  /* 0x0000000000041947 */ /* 0x000fea0003800000 */
[----:B------:R-:W-:Y:S01]  /*3130*/  BPT.TRAP 0x1 ;  /* 0x000000040000795c */ /* 0x000fe20000300000 */
.L_x_33:
[----:B------:R-:W1:Y:S01]  /*3140*/  LDC R15, c[0x0][0x288] ;  /* 0x0000a200ff0f7b82 */ /* 0x000e620000000800 */
[--C-:B0-----:R-:W-:Y:S01]  /*3150*/  SHF.R.U32.HI R11, RZ, 0x2, R0.reuse ;  /* 0x00000002ff0b7819 */ /* 0x101fe20000011600 */
[----:B------:R-:W-:Y:S01]  /*3160*/  IMAD.SHL.U32 R31, R10, 0x40, RZ ;  /* 0x000000400a1f7824 */ /* 0x000fe200078e00ff */
[----:B------:R-:W-:Y:S01]  /*3170*/  SHF.R.U32.HI R14, RZ, 0x7, R0 ;  /* 0x00000007ff0e7819 */ /* 0x000fe20000011600 */
[----:B------:R-:W-:Y:S01]  /*3180*/  UIADD3 UR5, UR9, UR5, URZ ;  /* 0x0000000509057290 */ /* 0x000fe2000fffe03f */
[----:B------:R-:W-:Y:S01]  /*3190*/  LOP3.LUT R12, R11, 0x7, RZ, 0xc0, !PT ;  /* 0x000000070b0c7812 */ /* 0x000fe200078ec0ff */
[----:B------:R-:W-:Y:S01]  /*31a0*/  IMAD.SHL.U32 R26, R0, 0x2, RZ ;  /* 0x00000002001a7824 */ /* 0x000fe200078e00ff */
[----:B------:R-:W-:Y:S01]  /*31b0*/  LOP3.LUT R11, R14, 0x1, RZ, 0xc0, !PT ;  /* 0x000000010e0b7812 */ /* 0x000fe200078ec0ff */
[----:B------:R-:W-:Y:S01]  /*31c0*/  UISETP.GT.U32.AND UP0, UPT, UR5, 0x4, UPT ;  /* 0x000000040500788c */ /* 0x000fe2000bf04070 */
[C---:B------:R-:W-:Y:S01]  /*31d0*/  LOP3.LUT R14, R0.reuse, 0x3, RZ, 0xc0, !PT ;  /* 0x00000003000e7812 */ /* 0x040fe200078ec0ff */
[----:B------:R-:W-:Y:S01]  /*31e0*/  ULDC UR12, c[0x0][0x284] ;  /* 0x0000a100000c7ab9 */ /* 0x000fe20000000800 */
[----:B------:R-:W-:Y:S01]  /*31f0*/  LOP3.LUT R13, R0, 0x60, RZ, 0xc0, !PT ;  /* 0x00000060000d7812 */ /* 0x000fe200078ec0ff */
[----:B------:R-:W-:Y:S01]  /*3200*/  UISETP.LT.U32.AND UP0, UPT, UR9, 0x5, UP0 ;  /* 0x000000050900788c */ /* 0x000fe20008701070 */
[----:B------:R-:W-:Y:S01]  /*3210*/  SHF.R.S32.HI R34, RZ, 0x1f, R6 ;  /* 0x0000001fff227819 */ /* 0x000fe20000011406 */
[----:B------:R-:W-:Y:S01]  /*3220*/  UISETP.GE.U32.AND UP1, UPT, UR9, 0x5, UPT ;  /* 0x000000050900788c */ /* 0x000fe2000bf26070 */
[----:B------:R-:W-:Y:S01]  /*3230*/  SHF.R.U32.HI R13, RZ, 0x1, R13 ;  /* 0x00000001ff0d7819 */ /* 0x000fe2000001160d */
[----:B------:R-:W-:Y:S01]  /*3240*/  ULDC.64 UR10, c[0x0][0x5d0] ;  /* 0x00017400000a7ab9 */ /* 0x000fe20000000a00 */
[----:B------:R-:W-:Y:S01]  /*3250*/  LOP3.LUT R26, R31, 0x6, R26, 0xf8, !PT ;  /* 0x000000061f1a7812 */ /* 0x000fe200078ef81a */
[----:B------:R-:W-:Y:S01]  /*3260*/  UIMAD.WIDE.U32 UR6, UR5, -0x33333333, URZ ;  /* 0xcccccccd050678a5 */ /* 0x000fe2000f8e003f */
[----:B------:R-:W-:Y:S01]  /*3270*/  IADD3 R16, RZ, -R13, -R12 ;  /* 0x8000000dff107210 */ /* 0x000fe20007ffe80c */
[----:B------:R-:W-:Y:S01]  /*3280*/  USEL UR8, URZ, 0x1, !UP0 ;  /* 0x000000013f087887 */ /* 0x000fe2000c000000 */
[----:B------:R-:W-:Y:S01]  /*3290*/  IMAD.SHL.U32 R33, R11, 0x40, RZ ;  /* 0x000000400b217824 */ /* 0x000fe200078e00ff */
[----:B------:R-:W-:Y:S01]  /*32a0*/  SHF.R.S32.HI R27, RZ, 0x1f, R26 ;  /* 0x0000001fff1b7819 */ /* 0x000fe2000001141a */
[----:B------:R-:W-:Y:S01]  /*32b0*/  USHF.R.U32.HI UR6, URZ, 0x2, UR7 ;  /* 0x000000023f067899 */ /* 0x000fe20008011607 */
[----:B-1----:R-:W-:Y:S01]  /*32c0*/  IMAD R14, R14, -0x2, R15 ;  /* 0xfffffffe0e0e7824 */ /* 0x002fe200078e020f */
[----:B------:R-:W-:Y:S01]  /*32d0*/  ISETP.GE.AND P1, PT, R31, R15, PT ;  /* 0x0000000f1f00720c */ /* 0x000fe20003f26270 */
[----:B------:R-:W-:Y:S01]  /*32e0*/  IMAD.SHL.U32 R15, R7, 0x100, RZ ;  /* 0x00000100070f7824 */ /* 0x000fe200078e00ff */
[----:B------:R-:W-:Y:S01]  /*32f0*/  ULOP3.LUT UR4, UR4, UR8, URZ, 0x3c, !UPT ;  /* 0x0000000804047292 */ /* 0x000fe2000f8e3c3f */
[----:B------:R-:W-:Y:S01]  /*3300*/  IMAD R16, R11, -0x40, R16 ;  /* 0xffffffc00b107824 */ /* 0x000fe200078e0210 */
[----:B------:R-:W-:Y:S01]  /*3310*/  LOP3.LUT R33, R33, 0x40, R12, 0xe2, !PT ;  /* 0x0000004021217812 */ /* 0x000fe200078ee20c */
[----:B------:R-:W-:Y:S01]  /*3320*/  IMAD R11, R34, UR10, RZ ;  /* 0x0000000a220b7c24 */ /* 0x000fe2000f8e02ff */
[----:B------:R-:W-:Y:S01]  /*3330*/  ISETP.GE.OR P1, PT, R15, UR12, P1 ;  /* 0x0000000c0f007c0c */ /* 0x000fe20008f26670 */
[----:B------:R-:W-:Y:S01]  /*3340*/  IMAD.WIDE R24, R7, 0x100, RZ ;  /* 0x0000010007187825 */ /* 0x000fe200078e02ff */
[----:B------:R-:W-:Y:S01]  /*3350*/  UIMAD UR5, UR6, -0x5, UR5 ;  /* 0xfffffffb060578a4 */ /* 0x000fe2000f8e0205 */
[----:B------:R-:W-:Y:S01]  /*3360*/  IADD3 R32, -R15, UR12, R16 ;  /* 0x0000000c0f207c10 */ /* 0x000fe2000fffe110 */
[----:B------:R-:W-:Y:S01]  /*3370*/  @UP1 ULOP3.LUT UR4, UR4, 0x1, UR6, 0x78, !UPT ;  /* 0x0000000104041892 */ /* 0x000fe2000f8e7806 */
[----:B------:R-:W-:Y:S01]  /*3380*/  IMAD R7, R6, UR11, R11 ;  /* 0x0000000b06077c24 */ /* 0x000fe2000f8e020b */
[----:B------:R-:W-:Y:S01]  /*3390*/  LOP3.LUT R33, R24, R33, R13, 0xfe, !PT ;  /* 0x0000002118217212 */ /* 0x000fe200078efe0d */
[----:B------:R-:W-:-:S04]  /*33a0*/  IMAD.WIDE.U32 R10, R6, UR10, R26 ;  /* 0x0000000a060a7c25 */ /* 0x000fc8000f8e001a */
[----:B------:R-:W-:Y:S02]  /*33b0*/  IMAD.IADD R11, R11, 0x1, R7 ;  /* 0x000000010b0b7824 */ /* 0x000fe400078e0207 */
[----:B------:R-:W-:Y:S02]  /*33c0*/  IMAD.IADD R31, R14, 0x1, -R31 ;  /* 0x000000010e1f7824 */ /* 0x000fe400078e0a1f */
[----:B------:R-:W-:Y:S01]  /*33d0*/  IMAD.MOV.U32 R30, RZ, RZ, -0x1 ;  /* 0xffffffffff1e7424 */ /* 0x000fe200078e00ff */
[----:B------:R-:W-:Y:S06]  /*33e0*/  @P1 BRA `(.L_x_37) ;  /* 0x0000004800081947 */ /* 0x000fec0003800000 */
[----:B------:R-:W0:Y:S01]  /*33f0*/  LDC.64 R28, c[0x0][0x5c8] ;  /* 0x00017200ff1c7b82 */ /* 0x000e220000000a00 */
[----:B------:R-:W-:Y:S01]  /*3400*/  ULDC.64 UR6, c[0x0][0x5c0] ;  /* 0x0001700000067ab9 */ /* 0x000fe20000000a00 */
[----:B------:R-:W-:Y:S01]  /*3410*/  BSSY B0, `(.L_x_37) ;  /* 0x000047f000007945 */ /* 0x000fe20003800000 */
[-C--:B0-----:R-:W-:Y:S02]  /*3420*/  IMAD R12, R25, R28.reuse, RZ ;  /* 0x0000001c190c7224 */ /* 0x081fe400078e02ff */
[----:B------:R-:W-:-:S04]  /*3430*/  IMAD.WIDE.U32 R10, R33, R28, R10 ;  /* 0x0000001c210a7225 */ /* 0x000fc800078e000a */
[----:B------:R-:W-:Y:S01]  /*3440*/  IMAD R13, R33, R29, R12 ;  /* 0x0000001d210d7224 */ /* 0x000fe200078e020c */
[C---:B------:R-:W-:Y:S01]  /*3450*/  LEA R14, P2, R28.reuse, R10, 0x3 ;  /* 0x0000000a1c0e7211 */ /* 0x040fe200078418ff */
[----:B------:R-:W-:Y:S01]  /*3460*/  IMAD.SHL.U32 R7, R28, 0x80, RZ ;  /* 0x000000801c077824 */ /* 0x000fe200078e00ff */
[----:B------:R-:W-:Y:S01]  /*3470*/  IADD3 R16, P1, R10, UR6, RZ ;  /* 0x000000060a107c10 */ /* 0x000fe2000ff3e0ff */
[----:B------:R-:W-:Y:S01]  /*3480*/  IMAD.IADD R36, R11, 0x1, R13 ;  /* 0x000000010b247824 */ /* 0x000fe200078e020d */
[----:B------:R-:W-:Y:S02]  /*3490*/  SHF.L.U64.HI R11, R28, 0x7, R29 ;  /* 0x000000071c0b7819 */ /* 0x000fe4000001021d */
[----:B------:R-:W-:Y:S02]  /*34a0*/  IADD3 R12, P5, P6, R10, UR6, R7 ;  /* 0x000000060a0c7c10 */ /* 0x000fe4000febe007 */
[----:B------:R-:W-:Y:S02]  /*34b0*/  LEA.HI.X R28, R28, R36, R29, 0x3, P2 ;  /* 0x000000241c1c7211 */ /* 0x000fe400010f1c1d */
[----:B------:R-:W-:-:S02]  /*34c0*/  IADD3.X R13, R36, UR7, R11, P5, P6 ;  /* 0x00000007240d7c10 */ /* 0x000fc4000afec40b */
[----:B---3-5:R-:W-:Y:S02]  /*34d0*/  FSETP.NEU.AND P5, PT, R9, RZ, PT ;  /* 0x000000ff0900720b */ /* 0x028fe40003fad000 */
[----:B------:R-:W-:Y:S02]  /*34e0*/  IADD3.X R17, R36, UR7, RZ, P1, !PT ;  /* 0x0000000724117c10 */ /* 0x000fe40008ffe4ff */
[C---:B------:R-:W-:Y:S02]  /*34f0*/  IADD3 R10, P1, P2, R14.reuse, UR6, R7 ;  /* 0x000000060e0a7c10 */ /* 0x040fe4000fa3e007 */
[----:B------:R-:W-:Y:S02]  /*3500*/  IADD3 R14, P3, R14, UR6, RZ ;  /* 0x000000060e0e7c10 */ /* 0x000fe4000ff7e0ff */
[C---:B------:R-:W-:Y:S02]  /*3510*/  IADD3.X R11, R28.reuse, UR7, R11, P1, P2 ;  /* 0x000000071c0b7c10 */ /* 0x040fe40008fe440b */
[----:B------:R-:W-:-:S03]  /*3520*/  IADD3.X R15, R28, UR7, RZ, P3, !PT ;  /* 0x000000071c0f7c10 */ /* 0x000fc60009ffe4ff */
[----:B------:R-:W-:Y:S06]  /*3530*/  @!P5 BRA `(.L_x_38) ;  /* 0x0000003400a0d947 */ /* 0x000fec0003800000 */
[----:B------:R-:W-:Y:S01]  /*3540*/  ULDC.64 UR6, c[0x0][0x5b8] ;  /* 0x00016e0000067ab9 */ /* 0x000fe20000000a00 */
[----:B------:R-:W-:Y:S01]  /*3550*/  ISETP.GE.AND P1, PT, R32, 0x1, PT ;  /* 0x000000012000780c */ /* 0x000fe20003f26270 */
[----:B------:R-:W-:Y:S01]  /*3560*/  IMAD R7, R34, UR6, RZ ;  /* 0x0000000622077c24 */ /* 0x000fe2000f8e02ff */
[----:B------:R-:W-:Y:S01]  /*3570*/  ULDC.64 UR10, c[0x0][0x5a8] ;  /* 0x00016a00000a7ab9 */ /* 0x000fe20000000a00 */
[C---:B------:R-:W-:Y:S01]  /*3580*/  IMAD.WIDE.U32 R26, R6.reuse, UR6, R26 ;  /* 0x00000006061a7c25 */ /* 0x040fe2000f8e001a */
[----:B------:R-:W-:Y:S01]  /*3590*/  ISETP.LT.OR P5, PT, R31, 0x1, !P1 ;  /* 0x000000011f00780c */ /* 0x000fe20004fa1670 */
[----:B------:R-:W-:Y:S02]  /*35a0*/  BSSY B1, `(.L_x_39) ;  /* 0x000000d000017945 */ /* 0x000fe40003800000 */
[----:B------:R-:W-:Y:S01]  /*35b0*/  IMAD R7, R6, UR7, R7 ;  /* 0x0000000706077c24 */ /* 0x000fe2000f8e0207 */
[----:B------:R-:W-:Y:S01]  /*35c0*/  ULDC.64 UR6, c[0x0][0x5b0] ;  /* 0x00016c0000067ab9 */ /* 0x000fe20000000a00 */
[----:B------:R-:W-:-:S02]  /*35d0*/  IMAD.MOV.U32 R6, RZ, RZ, R26 ;  /* 0x000000ffff067224 */ /* 0x000fc400078e001a */
[----:B------:R-:W-:Y:S02]  /*35e0*/  IMAD.IADD R7, R27, 0x1, R7 ;  /* 0x000000011b077824 */ /* 0x000fe400078e0207 */
[----:B------:R-:W-:Y:S02]  /*35f0*/  IMAD R28, R25, UR6, RZ ;  /* 0x00000006191c7c24 */ /* 0x000fe4000f8e02ff */
[----:B------:R-:W-:-:S04]  /*3600*/  IMAD.WIDE.U32 R26, R33, UR6, R6 ;  /* 0x00000006211a7c25 */ /* 0x000fc8000f8e0006 */
[--C-:B------:R-:W-:Y:S01]  /*3610*/  IMAD R29, R33, UR7, R28.reuse ;  /* 0x00000007211d7c24 */ /* 0x100fe2000f8e021c */
[----:B------:R-:W-:Y:S02]  /*3620*/  IADD3 R26, P2, R26, UR10, RZ ;  /* 0x0000000a1a1a7c10 */ /* 0x000fe4000ff5e0ff */
[----:B------:R-:W-:Y:S02]  /*3630*/  PRMT R28, RZ, 0x7610, R28 ;  /* 0x00007610ff1c7816 */ /* 0x000fe4000000001c */
[----:B------:R-:W-:Y:S01]  /*3640*/  IADD3.X R27, R27, UR11, R29, P2, !PT ;  /* 0x0000000b1b1b7c10 */ /* 0x000fe200097fe41d */
[----:B------:R-:W-:Y:S08]  /*3650*/  @P5 BRA `(.L_x_40) ;  /* 0x0000000000045947 */ /* 0x000ff00003800000 */
[----:B------:R0:W5:Y:S02]  /*3660*/  LDG.E.U8 R28, desc[UR20][R26.64] ;  /* 0x000000141a1c7981 */ /* 0x000164000c1e1100 */
.L_x_40:
[----:B------:R-:W-:Y:S05]  /*3670*/  BSYNC B1 ;  /* 0x0000000000017941 */ /* 0x000fea0003800000 */
.L_x_39:
[----:B-----5:R-:W-:Y:S01]  /*3680*/  LOP3.LUT R28, R28, 0xff, RZ, 0xc0, !PT ;  /* 0x000000ff1c1c7812 */ /* 0x020fe200078ec0ff */
[----:B------:R-:W-:Y:S01]  /*3690*/  BSSY B1, `(.L_x_41) ;  /* 0x000000b000017945 */ /* 0x000fe20003800000 */
[----:B------:R-:W-:Y:S02]  /*36a0*/  ISETP.LT.OR P3, PT, R31, 0x2, !P1 ;  /* 0x000000021f00780c */ /* 0x000fe40004f61670 */
[----:B------:R-:W-:-:S05]  /*36b0*/  F2FP.F16.E4M3.UNPACK_B R28, R28 ;  /* 0x0000001cff1c723e */ /* 0x000fca00020006ff */
[----:B------:R-:W-:-:S05]  /*36c0*/  HADD2.F32 R28, -RZ, R28.H0_H0 ;  /* 0x2000001cff1c7230 */ /* 0x000fca0000004100 */
[----:B------:R-:W-:-:S04]  /*36d0*/  FMUL R28, R28, R9 ;  /* 0x000000091c1c7220 */ /* 0x000fc80000400000 */
[----:B--2---:R-:W-:-:S05]  /*36e0*/  FFMA R28, R145, R8, R28 ;  /* 0x00000008911c7223 */ /* 0x004fca000000001c */
[----:B------:R-:W-:Y:S02]  /*36f0*/  F2FP.SATFINITE.E4M3.F32.PACK_AB_MERGE_C R29, RZ, R28, RZ ;  /* 0x0000001cff1d723e */ /* 0x000fe400048070ff */
[----:B------:R-:W-:-:S03]  /*3700*/  PRMT R28, RZ, 0x7610, R28 ;  /* 0x00007610ff1c7816 */ /* 0x000fc6000000001c */
[----:B------:R1:W-:Y:S01]  /*3710*/  @!P5 STG.E.U8 desc[UR20][R16.64], R29 ;  /* 0x0000001d1000d986 */ /* 0x0003e2000c101114 */
[----:B------:R-:W-:Y:S05]  /*3720*/  @P3 BRA `(.L_x_42) ;  /* 0x0000000000043947 */ /* 0x000fea0003800000 */
[----:B------:R2:W5:Y:S02]  /*3730*/  LDG.E.U8 R28, desc[UR20][R26.64+0x1] ;  /* 0x000001141a1c7981 */ /* 0x000564000c1e1100 */
.L_x_42:
[----:B------:R-:W-:Y:S05]  /*3740*/  BSYNC B1 ;  /* 0x0000000000017941 */ /* 0x000fea0003800000 */
.L_x_41:
[----:B-----5:R-:W-:Y:S01]  /*3750*/  LOP3.LUT R28, R28, 0xff, RZ, 0xc0, !PT ;  /* 0x000000ff1c1c7812 */ /* 0x020fe200078ec0ff */
[----:B------:R-:W-:Y:S01]  /*3760*/  BSSY B1, `(.L_x_43) ;  /* 0x0000013000017945 */ /* 0x000fe20003800000 */
[----:B------:R-:W-:Y:S02]  /*3770*/  IADD3 R37, P2, R33, 0x8, RZ ;  /* 0x0000000821257810 */ /* 0x000fe40007f5e0ff */
[----:B------:R-:W-:-:S03]  /*3780*/  F2FP.F16.E4M3.UNPACK_B R28, R28 ;  /* 0x0000001cff1c723e */ /* 0x000fc600020006ff */
[----:B-1----:R-:W-:Y:S01]  /*3790*/  IMAD.X R29, RZ, RZ, R25, P2 ;  /* 0x000000ffff1d7224 */ /* 0x002fe200010e0619 */
[----:B------:R-:W-:Y:S01]  /*37a0*/  ISETP.GE.AND P2, PT, R32, 0x9, PT ;  /* 0x000000092000780c */ /* 0x000fe20003f46270 */
[----:B------:R-:W-:Y:S02]  /*37b0*/  HADD2.F32 R28, -RZ, R28.H0_H0 ;  /* 0x2000001cff1c7230 */ /* 0x000fe40000004100 */
[----:B------:R-:W-:Y:S01]  /*37c0*/  IMAD R34, R29, UR6, RZ ;  /* 0x000000061d227c24 */ /* 0x000fe2000f8e02ff */
[----:B------:R-:W-:Y:S02]  /*37d0*/  ISETP.LT.OR P5, PT, R31, 0x1, !P2 ;  /* 0x000000011f00780c */ /* 0x000fe400057a1670 */
[----:B------:R-:W-:Y:S01]  /*37e0*/  FMUL R35, R28, R9 ;  /* 0x000000091c237220 */ /* 0x000fe20000400000 */
[----:B------:R-:W-:-:S04]  /*37f0*/  IMAD.WIDE.U32 R28, R37, UR6, R6 ;  /* 0x00000006251c7c25 */ /* 0x000fc8000f8e0006 */
[----:B------:R-:W-:Y:S01]  /*3800*/  FFMA R35, R144, R8, R35 ;  /* 0x0000000890237223 */ /* 0x000fe20000000023 */
[--C-:B------:R-:W-:Y:S01]  /*3810*/  IMAD R37, R37, UR7, R34.reuse ;  /* 0x0000000725257c24 */ /* 0x100fe2000f8e0222 */
[----:B------:R-:W-:Y:S02]  /*3820*/  IADD3 R28, P6, R28, UR10, RZ ;  /* 0x0000000a1c1c7c10 */ /* 0x000fe4000ffde0ff */
[----:B------:R-:W-:Y:S02]  /*3830*/  PRMT R34, RZ, 0x7610, R34 ;  /* 0x00007610ff227816 */ /* 0x000fe40000000022 */
[----:B------:R-:W-:Y:S02]  /*3840*/  F2FP.SATFINITE.E4M3.F32.PACK_AB_MERGE_C R35, RZ, R35, RZ ;  /* 0x00000023ff23723e */ /* 0x000fe400048070ff */
[----:B------:R-:W-:-:S03]  /*3850*/  IADD3.X R29, R29, UR11, R37, P6, !PT ;  /* 0x0000000b1d1d7c10 */ /* 0x000fc6000b7fe425 */
[----:B------:R1:W-:Y:S01]  /*3860*/  @!P3 STG.E.U8 desc[UR20][R16.64+0x1], R35 ;  /* 0x000001231000b986 */ /* 0x0003e2000c101114 */
[----:B------:R-:W-:Y:S05]  /*3870*/  @P5 BRA `(.L_x_44) ;  /* 0x0000000000045947 */ /* 0x000fea0003800000 */
[----:B------:R3:W5:Y:S02]  /*3880*/  LDG.E.U8 R34, desc[UR20][R28.64] ;  /* 0x000000141c227981 */ /* 0x000764000c1e1100 */
.L_x_44:
[----:B------:R-:W-:Y:S05]  /*3890*/  BSYNC B1 ;  /* 0x0000000000017941 */ /* 0x000fea0003800000 */
.L_x_43:
[----:B-----5:R-:W-:Y:S01]  /*38a0*/  LOP3.LUT R34, R34, 0xff, RZ, 0xc0, !PT ;  /* 0x000000ff22227812 */ /* 0x020fe200078ec0ff */
[----:B------:R-:W-:Y:S01]  /*38b0*/  BSSY B1, `(.L_x_45) ;  /* 0x000000b000017945 */ /* 0x000fe20003800000 */
[----:B------:R-:W-:Y:S02]  /*38c0*/  ISETP.LT.OR P3, PT, R31, 0x2, !P2 ;  /* 0x000000021f00780c */ /* 0x000fe40005761670 */
[----:B------:R-:W-:-:S05]  /*38d0*/  F2FP.F16.E4M3.UNPACK_B R34, R34 ;  /* 0x00000022ff22723e */ /* 0x000fca00020006ff */
[----:B------:R-:W-:-:S05]  /*38e0*/  HADD2.F32 R34, -RZ, R34.H0_H0 ;  /* 0x20000022ff227230 */ /* 0x000fca0000004100 */
[----:B------:R-:W-:-:S04]  /*38f0*/  FMUL R34, R34, R9 ;  /* 0x0000000922227220 */ /* 0x000fc80000400000 */
[----:B------:R-:W-:-:S05]  /*3900*/  FFMA R34, R143, R8, R34 ;  /* 0x000000088f227223 */ /* 0x000fca0000000022 */
[----:B-1----:R-:W-:Y:S02]  /*3910*/  F2FP.SATFINITE.E4M3.F32.PACK_AB_MERGE_C R35, RZ, R34, RZ ;  /* 0x00000022ff23723e */ /* 0x002fe400048070ff */
[----:B------:R-:W-:-:S03]  /*3920*/  PRMT R34, RZ, 0x7610, R34 ;  /* 0x00007610ff227816 */ /* 0x000fc60000000022 */
[----:B------:R1:W-:Y:S01]  /*3930*/  @!P5 STG.E.U8 desc[UR20][R14.64], R35 ;  /* 0x000000230e00d986 */ /* 0x0003e2000c101114 */
[----:B------:R-:W-:Y:S05]  /*3940*/  @P3 BRA `(.L_x_46) ;  /* 0x0000000000043947 */ /* 0x000fea0003800000 */
[----:B------:R4:W5:Y:S02]  /*3950*/  LDG.E.U8 R34, desc[UR20][R28.64+0x1] ;  /* 0x000001141c227981 */ /* 0x000964000c1e1100 */
.L_x_46:
[----:B------:R-:W-:Y:S05]  /*3960*/  BSYNC B1 ;  /* 0x0000000000017941 */ /* 0x000fea0003800000 */
.L_x_45:
[----:B-----5:R-:W-:Y:S01]  /*3970*/  LOP3.LUT R34, R34, 0xff, RZ, 0xc0, !PT ;  /* 0x000000ff22227812 */ /* 0x020fe200078ec0ff */
[----:B------:R-:W-:Y:S01]  /*3980*/  BSSY B1, `(.L_x_47) ;  /* 0x000000b000017945 */ /* 0x000fe20003800000 */
[----:B------:R-:W-:Y:S02]  /*3990*/  ISETP.LT.OR P5, PT, R31, 0x9, !P1 ;  /* 0x000000091f00780c */ /* 0x000fe40004fa1670 */
[----:B------:R-:W-:-:S05]  /*39a0*/  F2FP.F16.E4M3.UNPACK_B R34, R34 ;  /* 0x00000022ff22723e */ /* 0x000fca00020006ff */
[----:B------:R-:W-:-:S05]  /*39b0*/  HADD2.F32 R34, -RZ, R34.H0_H0 ;  /* 0x20000022ff227230 */ /* 0x000fca0000004100 */
[----:B-1----:R-:W-:Y:S01]  /*39c0*/  FMUL R35, R34, R9 ;  /* 0x0000000922237220 */ /* 0x002fe20000400000 */
[----:B------:R-:W-:-:S03]  /*39d0*/  PRMT R34, RZ, 0x7610, R34 ;  /* 0x00007610ff227816 */ /* 0x000fc60000000022 */
[----:B------:R-:W-:-:S05]  /*39e0*/  FFMA R35, R142, R8, R35 ;  /* 0x000000088e237223 */ /* 0x000fca0000000023 */
[----:B------:R-:W-:-:S05]  /*39f0*/  F2FP.SATFINITE.E4M3.F32.PACK_AB_MERGE_C R35, RZ, R35, RZ ;  /* 0x00000023ff23723e */ /* 0x000fca00048070ff */
[----:B------:R1:W-:Y:S01]  /*3a00*/  @!P3 STG.E.U8 desc[UR20][R14.64+0x1], R35 ;  /* 0x000001230e00b986 */ /* 0x0003e2000c101114 */
[----:B------:R-:W-:Y:S05]  /*3a10*/  @P5 BRA `(.L_x_48) ;  /* 0x0000000000045947 */ /* 0x000fea0003800000 */
[----:B------:R0:W5:Y:S02]  /*3a20*/  LDG.E.U8 R34, desc[UR20][R26.64+0x8] ;  /* 0x000008141a227981 */ /* 0x000164000c1e1100 */
.L_x_48:
[----:B------:R-:W-:Y:S05]  /*3a30*/  BSYNC B1 ;  /* 0x0000000000017941 */ /* 0x000fea0003800000 */
.L_x_47:
        /* <DEDUP_REMOVED lines=12> */
.L_x_50:
[----:B------:R-:W-:Y:S05]  /*3b00*/  BSYNC B1 ;  /* 0x0000000000017941 */ /* 0x000fea0003800000 */
.L_x_49:
        /* <DEDUP_REMOVED lines=12> */
.L_x_52:
[----:B------:R-:W-:Y:S05]  /*3bd0*/  BSYNC B1 ;  /* 0x0000000000017941 */ /* 0x000fea0003800000 */
.L_x_51:
        /* <DEDUP_REMOVED lines=12> */
.L_x_54:
[----:B------:R-:W-:Y:S05]  /*3ca0*/  BSYNC B1 ;  /* 0x0000000000017941 */ /* 0x000fea0003800000 */
.L_x_53:
        /* <DEDUP_REMOVED lines=12> */
.L_x_56:
[----:B------:R-:W-:Y:S05]  /*3d70*/  BSYNC B1 ;  /* 0x0000000000017941 */ /* 0x000fea0003800000 */
.L_x_55:
        /* <DEDUP_REMOVED lines=12> */
.L_x_58:
[----:B------:R-:W-:Y:S05]  /*3e40*/  BSYNC B1 ;  /* 0x0000000000017941 */ /* 0x000fea0003800000 */
.L_x_57:
        /* <DEDUP_REMOVED lines=12> */
.L_x_60:
[----:B------:R-:W-:Y:S05]  /*3f10*/  BSYNC B1 ;  /* 0x0000000000017941 */ /* 0x000fea0003800000 */
.L_x_59:
        /* <DEDUP_REMOVED lines=12> */
.L_x_62:
[----:B------:R-:W-:Y:S05]  /*3fe0*/  BSYNC B1 ;  /* 0x0000000000017941 */ /* 0x000fea0003800000 */
.L_x_61:
        /* <DEDUP_REMOVED lines=12> */
.L_x_64:
[----:B------:R-:W-:Y:S05]  /*40b0*/  BSYNC B1 ;  /* 0x0000000000017941 */ /* 0x000fea0003800000 */
.L_x_63:
        /* <DEDUP_REMOVED lines=12> */
.L_x_66:
[----:B------:R-:W-:Y:S05]  /*4180*/  BSYNC B1 ;  /* 0x0000000000017941 */ /* 0x000fea0003800000 */
.L_x_65:
        /* <DEDUP_REMOVED lines=12> */
.L_x_68:
[----:B------:R-:W-:Y:S05]  /*4250*/  BSYNC B1 ;  /* 0x0000000000017941 */ /* 0x000fea0003800000 */
.L_x_67:
        /* <DEDUP_REMOVED lines=12> */
.L_x_70:
[----:B------:R-:W-:Y:S05]  /*4320*/  BSYNC B1 ;  /* 0x0000000000017941 */ /* 0x000fea0003800000 */
.L_x_69:
        /* <DEDUP_REMOVED lines=12> */
.L_x_72:
[----:B------:R-:W-:Y:S05]  /*43f0*/  BSYNC B1 ;  /* 0x0000000000017941 */ /* 0x000fea0003800000 */
.L_x_71:
        /* <DEDUP_REMOVED lines=12> */
.L_x_74:
[----:B------:R-:W-:Y:S05]  /*44c0*/  BSYNC B1 ;  /* 0x0000000000017941 */ /* 0x000fea0003800000 */
.L_x_73:
        /* <DEDUP_REMOVED lines=12> */
.L_x_76:
[----:B------:R-:W-:Y:S05]  /*4590*/  BSYNC B1 ;  /* 0x0000000000017941 */ /* 0x000fea0003800000 */
.L_x_75:
        /* <DEDUP_REMOVED lines=12> */
.L_x_78:
[----:B------:R-:W-:Y:S05]  /*4660*/  BSYNC B1 ;  /* 0x0000000000017941 */ /* 0x000fea0003800000 */
.L_x_77:
        /* <DEDUP_REMOVED lines=12> */
.L_x_80:
[----:B------:R-:W-:Y:S05]  /*4730*/  BSYNC B1 ;  /* 0x0000000000017941 */ /* 0x000fea0003800000 */
.L_x_79:
        /* <DEDUP_REMOVED lines=12> */
.L_x_82:
[----:B------:R-:W-:Y:S05]  /*4800*/  BSYNC B1 ;  /* 0x0000000000017941 */ /* 0x000fea0003800000 */
.L_x_81:
        /* <DEDUP_REMOVED lines=12> */
.L_x_84:
[----:B------:R-:W-:Y:S05]  /*48d0*/  BSYNC B1 ;  /* 0x0000000000017941 */ /* 0x000fea0003800000 */
.L_x_83:
        /* <DEDUP_REMOVED lines=12> */
.L_x_86:
[----:B------:R-:W-:Y:S05]  /*49a0*/  BSYNC B1 ;  /* 0x0000000000017941 */ /* 0x000fea0003800000 */
.L_x_85:
        /* <DEDUP_REMOVED lines=12> */
.L_x_88:
[----:B------:R-:W-:Y:S05]  /*4a70*/  BSYNC B1 ;  /* 0x0000000000017941 */ /* 0x000fea0003800000 */
.L_x_87:
        /* <DEDUP_REMOVED lines=12> */
.L_x_90:
[----:B------:R-:W-:Y:S05]  /*4b40*/  BSYNC B1 ;  /* 0x0000000000017941 */ /* 0x000fea0003800000 */
.L_x_89:
        /* <DEDUP_REMOVED lines=12> */
.L_x_92:
[----:B------:R-:W-:Y:S05]  /*4c10*/  BSYNC B1 ;  /* 0x0000000000017941 */ /* 0x000fea0003800000 */
.L_x_91:
        /* <DEDUP_REMOVED lines=12> */
.L_x_94:
[----:B------:R-:W-:Y:S05]  /*4ce0*/  BSYNC B1 ;  /* 0x0000000000017941 */ /* 0x000fea0003800000 */
.L_x_93:
        /* <DEDUP_REMOVED lines=12> */
.L_x_96:
[----:B------:R-:W-:Y:S05]  /*4db0*/  BSYNC B1 ;  /* 0x0000000000017941 */ /* 0x000fea0003800000 */
.L_x_95:
        /* <DEDUP_REMOVED lines=12> */
.L_x_98:
[----:B------:R-:W-:Y:S05]  /*4e80*/  BSYNC B1 ;  /* 0x0000000000017941 */ /* 0x000fea0003800000 */
.L_x_97:
[----:B-----5:R-:W-:Y:S01]  /*4e90*/  LOP3.LUT R34, R34, 0xff, RZ, 0xc0, !PT ;  /* 0x000000ff22227812 */ /* 0x020fe200078ec0ff */
[----:B------:R-:W-:Y:S01]  /*4ea0*/  BSSY B1, `(.L_x_99) ;  /* 0x000000b000017945 */ /* 0x000fe20003800000 */
[----:B------:R-:W-:Y:S02]  /*4eb0*/  ISETP.LT.OR P3, PT, R31, 0x39, !P2 ;  /* 0x000000391f00780c */ /* 0x000fe40005761670 */
[----:B------:R-:W-:Y:S02]  /*4ec0*/  F2FP.F16.E4M3.UNPACK_B R34, R34 ;  /* 0x00000022ff22723e */ /* 0x000fe400020006ff */
[----:B0-2---:R-:W-:-:S03]  /*4ed0*/  PRMT R26, RZ, 0x7610, R26 ;  /* 0x00007610ff1a7816 */ /* 0x005fc6000000001a */
[----:B------:R-:W-:-:S05]  /*4ee0*/  HADD2.F32 R34, -RZ, R34.H0_H0 ;  /* 0x20000022ff227230 */ /* 0x000fca0000004100 */
[----:B------:R-:W-:-:S04]  /*4ef0*/  FMUL R27, R34, R9 ;  /* 0x00000009221b7220 */ /* 0x000fc80000400000 */
[----:B------:R-:W-:-:S05]  /*4f00*/  FFMA R27, R116, R8, R27 ;  /* 0x00000008741b7223 */ /* 0x000fca000000001b */
[----:B------:R-:W-:-:S05]  /*4f10*/  F2FP.SATFINITE.E4M3.F32.PACK_AB_MERGE_C R27, RZ, R27, RZ ;  /* 0x0000001bff1b723e */ /* 0x000fca00048070ff */
[----:B------:R0:W-:Y:S01]  /*4f20*/  @!P1 STG.E.U8 desc[UR20][R16.64+0x39], R27 ;  /* 0x0000391b10009986 */ /* 0x0001e2000c101114 */
[----:B------:R-:W-:Y:S05]  /*4f30*/  @P3 BRA `(.L_x_100) ;  /* 0x0000000000043947 */ /* 0x000fea0003800000 */
[----:B------:R2:W5:Y:S02]  /*4f40*/  LDG.E.U8 R26, desc[UR20][R28.64+0x38] ;  /* 0x000038141c1a7981 */ /* 0x000564000c1e1100 */
.L_x_100:
[----:B------:R-:W-:Y:S05]  /*4f50*/  BSYNC B1 ;  /* 0x0000000000017941 */ /* 0x000fea0003800000 */
.L_x_99:
[----:B-----5:R-:W-:Y:S01]  /*4f60*/  LOP3.LUT R26, R26, 0xff, RZ, 0xc0, !PT ;  /* 0x000000ff1a1a7812 */ /* 0x020fe200078ec0ff */
[----:B------:R-:W-:Y:S01]  /*4f70*/  BSSY B1, `(.L_x_101) ;  /* 0x000000b000017945 */ /* 0x000fe20003800000 */
[----:B------:R-:W-:Y:S02]  /*4f80*/  ISETP.LT.OR P2, PT, R31, 0x3a, !P2 ;  /* 0x0000003a1f00780c */ /* 0x000fe40005741670 */
[----:B------:R-:W-:Y:S02]  /*4f90*/  F2FP.F16.E4M3.UNPACK_B R26, R26 ;  /* 0x0000001aff1a723e */ /* 0x000fe400020006ff */
[----:B01----:R-:W-:-:S03]  /*4fa0*/  PRMT R16, RZ, 0x7610, R16 ;  /* 0x00007610ff107816 */ /* 0x003fc60000000010 */
[----:B------:R-:W-:-:S05]  /*4fb0*/  HADD2.F32 R26, -RZ, R26.H0_H0 ;  /* 0x2000001aff1a7230 */ /* 0x000fca0000004100 */
[----:B------:R-:W-:-:S04]  /*4fc0*/  FMUL R26, R26, R9 ;  /* 0x000000091a1a7220 */ /* 0x000fc80000400000 */
[----:B------:R-:W-:-:S05]  /*4fd0*/  FFMA R26, R115, R8, R26 ;  /* 0x00000008731a7223 */ /* 0x000fca000000001a */
[----:B------:R-:W-:-:S05]  /*4fe0*/  F2FP.SATFINITE.E4M3.F32.PACK_AB_MERGE_C R17, RZ, R26, RZ ;  /* 0x0000001aff11723e */ /* 0x000fca00048070ff */
[----:B------:R0:W-:Y:S01]  /*4ff0*/  @!P3 STG.E.U8 desc[UR20][R14.64+0x38], R17 ;  /* 0x000038110e00b986 */ /* 0x0001e2000c101114 */
[----:B------:R-:W-:Y:S05]  /*5000*/  @P2 BRA `(.L_x_102) ;  /* 0x0000000000042947 */ /* 0x000fea0003800000 */
[----:B------:R1:W5:Y:S02]  /*5010*/  LDG.E.U8 R16, desc[UR20][R28.64+0x39] ;  /* 0x000039141c107981 */ /* 0x000364000c1e1100 */
.L_x_102:
[----:B------:R-:W-:Y:S05]  /*5020*/  BSYNC B1 ;  /* 0x0000000000017941 */ /* 0x000fea0003800000 */
.L_x_101:
[----:B-----5:R-:W-:Y:S01]  /*5030*/  LOP3.LUT R16, R16, 0xff, RZ, 0xc0, !PT ;  /* 0x000000ff10107812 */ /* 0x020fe200078ec0ff */
[----:B------:R-:W-:Y:S01]  /*5040*/  BSSY B1, `(.L_x_103) ;  /* 0x0000013000017945 */ /* 0x000fe20003800000 */
[----:B-1234-:R-:W-:Y:S02]  /*5050*/  IADD3 R29, P1, R33, 0x80, RZ ;  /* 0x00000080211d7810 */ /* 0x01efe40007f3e0ff */
[----:B------:R-:W-:-:S03]  /*5060*/  F2FP.F16.E4M3.UNPACK_B R16, R16 ;  /* 0x00000010ff10723e */ /* 0x000fc600020006ff */
[----:B0-----:R-:W-:Y:S01]  /*5070*/  IMAD.X R17, RZ, RZ, R25, P1 ;  /* 0x000000ffff117224 */ /* 0x001fe200008e0619 */
        /* <DEDUP_REMOVED lines=15> */
.L_x_104:
[----:B------:R-:W-:Y:S05]  /*5170*/  BSYNC B1 ;  /* 0x0000000000017941 */ /* 0x000fea0003800000 */
.L_x_103:
[----:B-----5:R-:W-:Y:S01]  /*5180*/  LOP3.LUT R26, R26, 0xff, RZ, 0xc0, !PT ;  /* 0x000000ff1a1a7812 */ /* 0x020fe200078ec0ff */
[----:B------:R-:W-:Y:S01]  /*5190*/  BSSY B1, `(.L_x_105) ;  /* 0x000000b000017945 */ /* 0x000fe20003800000 */
[----:B------:R-:W-:Y:S02]  /*51a0*/  ISETP.LT.OR P3, PT, R31, 0x2, !P1 ;  /* 0x000000021f00780c */ /* 0x000fe40004f61670 */
[----:B------:R-:W-:Y:S02]  /*51b0*/  F2FP.F16.E4M3.UNPACK_B R26, R26 ;  /* 0x0000001aff1a723e */ /* 0x000fe400020006ff */
[----:B0-----:R-:W-:-:S03]  /*51c0*/  PRMT R14, RZ, 0x7610, R14 ;  /* 0x00007610ff0e7816 */ /* 0x001fc6000000000e */
[----:B------:R-:W-:-:S05]  /*51d0*/  HADD2.F32 R26, -RZ, R26.H0_H0 ;  /* 0x2000001aff1a7230 */ /* 0x000fca0000004100 */
[----:B------:R-:W-:-:S04]  /*51e0*/  FMUL R26, R26, R9 ;  /* 0x000000091a1a7220 */ /* 0x000fc80000400000 */
[----:B------:R-:W-:-:S05]  /*51f0*/  FFMA R26, R113, R8, R26 ;  /* 0x00000008711a7223 */ /* 0x000fca000000001a */
[----:B------:R-:W-:-:S05]  /*5200*/  F2FP.SATFINITE.E4M3.F32.PACK_AB_MERGE_C R15, RZ, R26, RZ ;  /* 0x0000001aff0f723e */ /* 0x000fca00048070ff */
[----:B------:R0:W-:Y:S01]  /*5210*/  @!P5 STG.E.U8 desc[UR20][R12.64], R15 ;  /* 0x0000000f0c00d986 */ /* 0x0001e2000c101114 */
[----:B------:R-:W-:Y:S05]  /*5220*/  @P3 BRA `(.L_x_106) ;  /* 0x0000000000043947 */ /* 0x000fea0003800000 */
[----:B------:R2:W5:Y:S02]  /*5230*/  LDG.E.U8 R14, desc[UR20][R16.64+0x1] ;  /* 0x00000114100e7981 */ /* 0x000564000c1e1100 */
.L_x_106:
[----:B------:R-:W-:Y:S05]  /*5240*/  BSYNC B1 ;  /* 0x0000000000017941 */ /* 0x000fea0003800000 */
.L_x_105:
[----:B-----5:R-:W-:Y:S01]  /*5250*/  LOP3.LUT R14, R14, 0xff, RZ, 0xc0, !PT ;  /* 0x000000ff0e0e7812 */ /* 0x020fe200078ec0ff */
[----:B------:R-:W-:Y:S01]  /*5260*/  BSSY B1, `(.L_x_107) ;  /* 0x0000013000017945 */ /* 0x000fe20003800000 */
[----:B------:R-:W-:Y:S02]  /*5270*/  IADD3 R33, P2, R33, 0x88, RZ ;  /* 0x0000008821217810 */ /* 0x000fe40007f5e0ff */
[----:B------:R-:W-:-:S03]  /*5280*/  F2FP.F16.E4M3.UNPACK_B R14, R14 ;  /* 0x0000000eff0e723e */ /* 0x000fc600020006ff */
[----:B------:R-:W-:Y:S01]  /*5290*/  IMAD.X R24, RZ, RZ, R25, P2 ;  /* 0x000000ffff187224 */ /* 0x000fe200010e0619 */
[----:B------:R-:W-:Y:S01]  /*52a0*/  ISETP.GE.AND P2, PT, R32, 0x89, PT ;  /* 0x000000892000780c */ /* 0x000fe20003f46270 */
[----:B------:R-:W-:Y:S02]  /*52b0*/  HADD2.F32 R14, -RZ, R14.H0_H0 ;  /* 0x2000000eff0e7230 */ /* 0x000fe40000004100 */
[----:B------:R-:W-:Y:S01]  /*52c0*/  IMAD R24, R24, UR6, RZ ;  /* 0x0000000618187c24 */ /* 0x000fe2000f8e02ff */
[----:B------:R-:W-:Y:S01]  /*52d0*/  ISETP.LT.OR P5, PT, R31, 0x1, !P2 ;  /* 0x000000011f00780c */ /* 0x000fe200057a1670 */
[----:B------:R-:W-:-:S04]  /*52e0*/  IMAD.WIDE.U32 R6, R33, UR6, R6 ;  /* 0x0000000621067c25 */ /* 0x000fc8000f8e0006 */
[----:B0-----:R-:W-:Y:S01]  /*52f0*/  FMUL R15, R14, R9 ;  /* 0x000000090e0f7220 */ /* 0x001fe20000400000 */
[----:B------:R-:W-:Y:S01]  /*5300*/  PRMT R14, RZ, 0x7610, R14 ;  /* 0x00007610ff0e7816 */ /* 0x000fe2000000000e */
[----:B------:R-:W-:Y:S02]  /*5310*/  IMAD R33, R33, UR7, R24 ;  /* 0x0000000721217c24 */ /* 0x000fe4000f8e0218 */
[----:B------:R-:W-:Y:S01]  /*5320*/  FFMA R15, R112, R8, R15 ;  /* 0x00000008700f7223 */ /* 0x000fe2000000000f */
[----:B------:R-:W-:-:S04]  /*5330*/  IADD3 R6, P6, R6, UR10, RZ ;  /* 0x0000000a06067c10 */ /* 0x000fc8000ffde0ff */
[----:B------:R-:W-:Y:S02]  /*5340*/  F2FP.SATFINITE.E4M3.F32.PACK_AB_MERGE_C R15, RZ, R15, RZ ;  /* 0x0000000fff0f723e */ /* 0x000fe400048070ff */
[----:B------:R-:W-:-:S03]  /*5350*/  IADD3.X R7, R7, UR11, R33, P6, !PT ;  /* 0x0000000b07077c10 */ /* 0x000fc6000b7fe421 */
[----:B------:R0:W-:Y:S01]  /*5360*/  @!P3 STG.E.U8 desc[UR20][R12.64+0x1], R15 ;  /* 0x0000010f0c00b986 */ /* 0x0001e2000c101114 */
[----:B------:R-:W-:Y:S05]  /*5370*/  @P5 BRA `(.L_x_108) ;  /* 0x0000000000045947 */ /* 0x000fea0003800000 */
[----:B------:R3:W5:Y:S02]  /*5380*/  LDG.E.U8 R14, desc[UR20][R6.64] ;  /* 0x00000014060e7981 */ /* 0x000764000c1e1100 */
.L_x_108:
[----:B------:R-:W-:Y:S05]  /*5390*/  BSYNC B1 ;  /* 0x0000000000017941 */ /* 0x000fea0003800000 */
.L_x_107:
[----:B-----5:R-:W-:Y:S01]  /*53a0*/  LOP3.LUT R14, R14, 0xff, RZ, 0xc0, !PT ;  /* 0x000000ff0e0e7812 */ /* 0x020fe200078ec0ff */
[----:B------:R-:W-:Y:S01]  /*53b0*/  BSSY B1, `(.L_x_109) ;  /* 0x000000b000017945 */ /* 0x000fe20003800000 */
[----:B------:R-:W-:Y:S02]  /*53c0*/  ISETP.LT.OR P3, PT, R31, 0x2, !P2 ;  /* 0x000000021f00780c */ /* 0x000fe40005761670 */
[----:B------:R-:W-:-:S05]  /*53d0*/  F2FP.F16.E4M3.UNPACK_B R14, R14 ;  /* 0x0000000eff0e723e */ /* 0x000fca00020006ff */
[----:B------:R-:W-:-:S05]  /*53e0*/  HADD2.F32 R14, -RZ, R14.H0_H0 ;  /* 0x2000000eff0e7230 */ /* 0x000fca0000004100 */
[----:B------:R-:W-:-:S04]  /*53f0*/  FMUL R14, R14, R9 ;  /* 0x000000090e0e7220 */ /* 0x000fc80000400000 */
[----:B------:R-:W-:-:S05]  /*5400*/  FFMA R14, R111, R8, R14 ;  /* 0x000000086f0e7223 */ /* 0x000fca000000000e */
[----:B0-----:R-:W-:Y:S02]  /*5410*/  F2FP.SATFINITE.E4M3.F32.PACK_AB_MERGE_C R15, RZ, R14, RZ ;  /* 0x0000000eff0f723e */ /* 0x001fe400048070ff */
[----:B------:R-:W-:-:S03]  /*5420*/  PRMT R14, RZ, 0x7610, R14 ;  /* 0x00007610ff0e7816 */ /* 0x000fc6000000000e */
[----:B------:R0:W-:Y:S01]  /*5430*/  @!P5 STG.E.U8 desc[UR20][R10.64], R15 ;  /* 0x0000000f0a00d986 */ /* 0x0001e2000c101114 */
[----:B------:R-:W-:Y:S05]  /*5440*/  @P3 BRA `(.L_x_110) ;  /* 0x0000000000043947 */ /* 0x000fea0003800000 */
[----:B------:R4:W5:Y:S02]  /*5450*/  LDG.E.U8 R14, desc[UR20][R6.64+0x1] ;  /* 0x00000114060e7981 */ /* 0x000964000c1e1100 */
.L_x_110:
[----:B------:R-:W-:Y:S05]  /*5460*/  BSYNC B1 ;  /* 0x0000000000017941 */ /* 0x000fea0003800000 */
.L_x_109:
[----:B-----5:R-:W-:Y:S01]  /*5470*/  LOP3.LUT R14, R14, 0xff, RZ, 0xc0, !PT ;  /* 0x000000ff0e0e7812 */ /* 0x020fe200078ec0ff */
[----:B------:R-:W-:Y:S01]  /*5480*/  BSSY B1, `(.L_x_111) ;  /* 0x000000b000017945 */ /* 0x000fe20003800000 */
[----:B------:R-:W-:Y:S02]  /*5490*/  ISETP.LT.OR P5, PT, R31, 0x9, !P1 ;  /* 0x000000091f00780c */ /* 0x000fe40004fa1670 */
[----:B------:R-:W-:-:S05]  /*54a0*/  F2FP.F16.E4M3.UNPACK_B R14, R14 ;  /* 0x0000000eff0e723e */ /* 0x000fca00020006ff */
[----:B------:R-:W-:-:S05]  /*54b0*/  HADD2.F32 R14, -RZ, R14.H0_H0 ;  /* 0x2000000eff0e7230 */ /* 0x000fca0000004100 */
[----:B0-----:R-:W-:Y:S01]  /*54c0*/  FMUL R15, R14, R9 ;  /* 0x000000090e0f7220 */ /* 0x001fe20000400000 */
[----:B------:R-:W-:-:S03]  /*54d0*/  PRMT R14, RZ, 0x7610, R14 ;  /* 0x00007610ff0e7816 */ /* 0x000fc6000000000e */
[----:B------:R-:W-:-:S05]  /*54e0*/  FFMA R15, R110, R8, R15 ;  /* 0x000000086e0f7223 */ /* 0x000fca000000000f */
[----:B------:R-:W-:-:S05]  /*54f0*/  F2FP.SATFINITE.E4M3.F32.PACK_AB_MERGE_C R15, RZ, R15, RZ ;  /* 0x0000000fff0f723e */ /* 0x000fca00048070ff */
[----:B------:R0:W-:Y:S01]  /*5500*/  @!P3 STG.E.U8 desc[UR20][R10.64+0x1], R15 ;  /* 0x0000010f0a00b986 */ /* 0x0001e2000c101114 */
[----:B------:R-:W-:Y:S05]  /*5510*/  @P5 BRA `(.L_x_112) ;  /* 0x0000000000045947 */ /* 0x000fea0003800000 */
[----:B------:R0:W5:Y:S02]  /*5520*/  LDG.E.U8 R14, desc[UR20][R16.64+0x8] ;  /* 0x00000814100e7981 */ /* 0x000164000c1e1100 */
.L_x_112:
[----:B------:R-:W-:Y:S05]  /*5530*/  BSYNC B1 ;  /* 0x0000000000017941 */ /* 0x000fea0003800000 */
.L_x_111:
        /* <DEDUP_REMOVED lines=12> */
.L_x_114:
[----:B------:R-:W-:Y:S05]  /*5600*/  BSYNC B1 ;  /* 0x0000000000017941 */ /* 0x000fea0003800000 */
.L_x_113:
        /* <DEDUP_REMOVED lines=12> */
.L_x_116:
[----:B------:R-:W-:Y:S05]  /*56d0*/  BSYNC B1 ;  /* 0x0000000000017941 */ /* 0x000fea0003800000 */
.L_x_115:
        /* <DEDUP_REMOVED lines=12> */
.L_x_118:
[----:B------:R-:W-:Y:S05]  /*57a0*/  BSYNC B1 ;  /* 0x0000000000017941 */ /* 0x000fea0003800000 */
.L_x_117:
        /* <DEDUP_REMOVED lines=12> */
.L_x_120:
[----:B------:R-:W-:Y:S05]  /*5870*/  BSYNC B1 ;  /* 0x0000000000017941 */ /* 0x000fea0003800000 */
.L_x_119:
        /* <DEDUP_REMOVED lines=12> */
.L_x_122:
[----:B------:R-:W-:Y:S05]  /*5940*/  BSYNC B1 ;  /* 0x0000000000017941 */ /* 0x000fea0003800000 */
.L_x_121:
        /* <DEDUP_REMOVED lines=12> */
.L_x_124:
[----:B------:R-:W-:Y:S05]  /*5a10*/  BSYNC B1 ;  /* 0x0000000000017941 */ /* 0x000fea0003800000 */
.L_x_123:
        /* <DEDUP_REMOVED lines=12> */
.L_x_126:
[----:B------:R-:W-:Y:S05]  /*5ae0*/  BSYNC B1 ;  /* 0x0000000000017941 */ /* 0x000fea0003800000 */
.L_x_125:
        /* <DEDUP_REMOVED lines=12> */
.L_x_128:
[----:B------:R-:W-:Y:S05]  /*5bb0*/  BSYNC B1 ;  /* 0x0000000000017941 */ /* 0x000fea0003800000 */
.L_x_127:
        /* <DEDUP_REMOVED lines=12> */
.L_x_130:
[----:B------:R-:W-:Y:S05]  /*5c80*/  BSYNC B1 ;  /* 0x0000000000017941 */ /* 0x000fea0003800000 */
.L_x_129:
        /* <DEDUP_REMOVED lines=12> */
.L_x_132:
[----:B------:R-:W-:Y:S05]  /*5d50*/  BSYNC B1 ;  /* 0x0000000000017941 */ /* 0x000fea0003800000 */
.L_x_131:
        /* <DEDUP_REMOVED lines=12> */
.L_x_134:
[----:B------:R-:W-:Y:S05]  /*5e20*/  BSYNC B1 ;  /* 0x0000000000017941 */ /* 0x000fea0003800000 */
.L_x_133:
        /* <DEDUP_REMOVED lines=12> */
.L_x_136:
[----:B------:R-:W-:Y:S05]  /*5ef0*/  BSYNC B1 ;  /* 0x0000000000017941 */ /* 0x000fea0003800000 */
.L_x_135:
        /* <DEDUP_REMOVED lines=12> */
.L_x_138:
[----:B------:R-:W-:Y:S05]  /*5fc0*/  BSYNC B1 ;  /* 0x0000000000017941 */ /* 0x000fea0003800000 */
.L_x_137:
        /* <DEDUP_REMOVED lines=12> */
.L_x_140:
[----:B------:R-:W-:Y:S05]  /*6090*/  BSYNC B1 ;  /* 0x0000000000017941 */ /* 0x000fea0003800000 */
.L_x_139:
        /* <DEDUP_REMOVED lines=12> */
.L_x_142:
[----:B------:R-:W-:Y:S05]  /*6160*/  BSYNC B1 ;  /* 0x0000000000017941 */ /* 0x000fea0003800000 */
.L_x_141:
        /* <DEDUP_REMOVED lines=12> */
.L_x_144:
[----:B------:R-:W-:Y:S05]  /*6230*/  BSYNC B1 ;  /* 0x0000000000017941 */ /* 0x000fea0003800000 */
.L_x_143:
        /* <DEDUP_REMOVED lines=12> */
.L_x_146:
[----:B------:R-:W-:Y:S05]  /*6300*/  BSYNC B1 ;  /* 0x0000000000017941 */ /* 0x000fea0003800000 */
.L_x_145:
        /* <DEDUP_REMOVED lines=12> */
.L_x_148:
[----:B------:R-:W-:Y:S05]  /*63d0*/  BSYNC B1 ;  /* 0x0000000000017941 */ /* 0x000fea0003800000 */
.L_x_147:
        /* <DEDUP_REMOVED lines=12> */
.L_x_150:
[----:B------:R-:W-:Y:S05]  /*64a0*/  BSYNC B1 ;  /* 0x0000000000017941 */ /* 0x000fea0003800000 */
.L_x_149:
        /* <DEDUP_REMOVED lines=12> */
.L_x_152:
[----:B------:R-:W-:Y:S05]  /*6570*/  BSYNC B1 ;  /* 0x0000000000017941 */ /* 0x000fea0003800000 */
.L_x_151:
        /* <DEDUP_REMOVED lines=12> */
.L_x_154:
[----:B------:R-:W-:Y:S05]  /*6640*/  BSYNC B1 ;  /* 0x0000000000017941 */ /* 0x000fea0003800000 */
.L_x_153:
        /* <DEDUP_REMOVED lines=12> */
.L_x_156:
[----:B------:R-:W-:Y:S05]  /*6710*/  BSYNC B1 ;  /* 0x0000000000017941 */ /* 0x000fea0003800000 */
.L_x_155:
        /* <DEDUP_REMOVED lines=12> */
.L_x_158:
[----:B------:R-:W-:Y:S05]  /*67e0*/  BSYNC B1 ;  /* 0x0000000000017941 */ /* 0x000fea0003800000 */
.L_x_157:
        /* <DEDUP_REMOVED lines=12> */
.L_x_160:
[----:B------:R-:W-:Y:S05]  /*68b0*/  BSYNC B1 ;  /* 0x0000000000017941 */ /* 0x000fea0003800000 */
.L_x_159:
        /* <DEDUP_REMOVED lines=12> */
.L_x_162:
[----:B------:R-:W-:Y:S05]  /*6980*/  BSYNC B1 ;  /* 0x0000000000017941 */ /* 0x000fea0003800000 */
.L_x_161:
        /* <DEDUP_REMOVED lines=12> */
.L_x_164:
[----:B------:R-:W-:Y:S05]  /*6a50*/  BSYNC B1 ;  /* 0x0000000000017941 */ /* 0x000fea0003800000 */
.L_x_163:
        /* <DEDUP_REMOVED lines=12> */
.L_x_166:
[----:B------:R-:W-:Y:S05]  /*6b20*/  BSYNC B1 ;  /* 0x0000000000017941 */ /* 0x000fea0003800000 */
.L_x_165:
[----:B------:R-:W-:Y:S05]  /*6b30*/  @P2 BRA `(.L_x_167) ;  /* 0x0000001000302947 */ /* 0x000fea0003800000 */
[----:B-----5:R-:W-:-:S04]  /*6b40*/  LOP3.LUT R12, R12, 0xff, RZ, 0xc0, !PT ;  /* 0x000000ff0c0c7812 */ /* 0x020fc800078ec0ff */
[----:B------:R-:W-:-:S05]  /*6b50*/  F2FP.F16.E4M3.UNPACK_B R12, R12 ;  /* 0x0000000cff0c723e */ /* 0x000fca00020006ff */
[----:B------:R-:W-:-:S05]  /*6b60*/  HADD2.F32 R12, -RZ, R12.H0_H0 ;  /* 0x2000000cff0c7230 */ /* 0x000fca0000004100 */
[----:B0--34-:R-:W-:-:S04]  /*6b70*/  FMUL R7, R12, R9 ;  /* 0x000000090c077220 */ /* 0x019fc80000400000 */
[----:B------:R-:W-:-:S05]  /*6b80*/  FFMA R7, R20, R8, R7 ;  /* 0x0000000814077223 */ /* 0x000fca0000000007 */
[----:B------:R-:W-:-:S05]  /*6b90*/  F2FP.SATFINITE.E4M3.F32.PACK_AB_MERGE_C R7, RZ, R7, RZ ;  /* 0x00000007ff07723e */ /* 0x000fca00048070ff */
[----:B------:R0:W-:Y:S01]  /*6ba0*/  STG.E.U8 desc[UR20][R10.64+0x39], R7 ;  /* 0x000039070a007986 */ /* 0x0001e2000c101114 */
[----:B------:R-:W-:Y:S05]  /*6bb0*/  BRA `(.L_x_167) ;  /* 0x0000001000107947 */ /* 0x000fea0003800000 */
.L_x_38:
[C---:B------:R-:W-:Y:S01]  /*6bc0*/  ISETP.GE.AND P1, PT, R32.reuse, 0x1, PT ;  /* 0x000000012000780c */ /* 0x040fe20003f26270 */
[-C--:B--2---:R-:W-:Y:S01]  /*6bd0*/  FMUL R145, R145, R8.reuse ;  /* 0x0000000891917220 */ /* 0x084fe20000400000 */
[----:B------:R-:W-:Y:S01]  /*6be0*/  ISETP.GE.AND P2, PT, R32, 0x9, PT ;  /* 0x000000092000780c */ /* 0x000fe20003f46270 */
[-C--:B------:R-:W-:Y:S01]  /*6bf0*/  FMUL R144, R144, R8.reuse ;  /* 0x0000000890907220 */ /* 0x080fe20000400000 */
[----:B------:R-:W-:Y:S01]  /*6c00*/  ISETP.LT.OR P3, PT, R31, 0x1, !P1 ;  /* 0x000000011f00780c */ /* 0x000fe20004f61670 */
[-C--:B------:R-:W-:Y:S01]  /*6c10*/  FMUL R143, R143, R8.reuse ;  /* 0x000000088f8f7220 */ /* 0x080fe20000400000 */
[C---:B------:R-:W-:Y:S01]  /*6c20*/  ISETP.LT.OR P6, PT, R31.reuse, 0x2, !P1 ;  /* 0x000000021f00780c */ /* 0x040fe20004fc1670 */
[-C--:B------:R-:W-:Y:S01]  /*6c30*/  FMUL R142, R142, R8.reuse ;  /* 0x000000088e8e7220 */ /* 0x080fe20000400000 */
[----:B------:R-:W-:Y:S01]  /*6c40*/  ISETP.LT.OR P5, PT, R31, 0x1, !P2 ;  /* 0x000000011f00780c */ /* 0x000fe200057a1670 */
[-C--:B------:R-:W-:Y:S01]  /*6c50*/  FMUL R141, R141, R8.reuse ;  /* 0x000000088d8d7220 */ /* 0x080fe20000400000 */
[----:B------:R-:W-:Y:S01]  /*6c60*/  F2FP.SATFINITE.E4M3.F32.PACK_AB_MERGE_C R145, RZ, R145, RZ ;  /* 0x00000091ff91723e */ /* 0x000fe200048070ff */
[----:B------:R-:W-:Y:S01]  /*6c70*/  FMUL R140, R140, R8 ;  /* 0x000000088c8c7220 */ /* 0x000fe20000400000 */
[----:B------:R-:W-:Y:S01]  /*6c80*/  F2FP.SATFINITE.E4M3.F32.PACK_AB_MERGE_C R7, RZ, R144, RZ ;  /* 0x00000090ff07723e */ /* 0x000fe200048070ff */
[-C--:B------:R-:W-:Y:S01]  /*6c90*/  FMUL R139, R139, R8.reuse ;  /* 0x000000088b8b7220 */ /* 0x080fe20000400000 */
[----:B------:R-:W-:Y:S01]  /*6ca0*/  F2FP.SATFINITE.E4M3.F32.PACK_AB_MERGE_C R143, RZ, R143, RZ ;  /* 0x0000008fff8f723e */ /* 0x000fe200048070ff */
[----:B------:R-:W-:Y:S01]  /*6cb0*/  FMUL R138, R138, R8 ;  /* 0x000000088a8a7220 */ /* 0x000fe20000400000 */
[----:B------:R-:W-:Y:S01]  /*6cc0*/  F2FP.SATFINITE.E4M3.F32.PACK_AB_MERGE_C R25, RZ, R142, RZ ;  /* 0x0000008eff19723e */ /* 0x000fe200048070ff */
[----:B------:R-:W-:Y:S01]  /*6cd0*/  @!P3 STG.E.U8 desc[UR20][R16.64], R145 ;  /* 0x000000911000b986 */ /* 0x000fe2000c101114 */
[----:B------:R-:W-:Y:S01]  /*6ce0*/  ISETP.LT.OR P3, PT, R31, 0x2, !P2 ;  /* 0x000000021f00780c */ /* 0x000fe20005761670 */
[-C--:B------:R-:W-:Y:S01]  /*6cf0*/  FMUL R137, R137, R8.reuse ;  /* 0x0000000889897220 */ /* 0x080fe20000400000 */
[----:B------:R-:W-:Y:S01]  /*6d00*/  F2FP.SATFINITE.E4M3.F32.PACK_AB_MERGE_C R141, RZ, R141, RZ ;  /* 0x0000008dff8d723e */ /* 0x000fe200048070ff */
[----:B------:R0:W-:Y:S01]  /*6d10*/  @!P6 STG.E.U8 desc[UR20][R16.64+0x1], R7 ;  /* 0x000001071000e986 */ /* 0x0001e2000c101114 */
[C---:B------:R-:W-:Y:S01]  /*6d20*/  ISETP.LT.OR P6, PT, R31.reuse, 0x9, !P1 ;  /* 0x000000091f00780c */ /* 0x040fe20004fc1670 */
[-C--:B------:R-:W-:Y:S01]  /*6d30*/  FMUL R136, R136, R8.reuse ;  /* 0x0000000888887220 */ /* 0x080fe20000400000 */
[----:B------:R-:W-:Y:S01]  /*6d40*/  F2FP.SATFINITE.E4M3.F32.PACK_AB_MERGE_C R139, RZ, R139, RZ ;  /* 0x0000008bff8b723e */ /* 0x000fe200048070ff */
[----:B------:R-:W-:Y:S01]  /*6d50*/  @!P5 STG.E.U8 desc[UR20][R14.64], R143 ;  /* 0x0000008f0e00d986 */ /* 0x000fe2000c101114 */
[----:B------:R-:W-:Y:S01]  /*6d60*/  ISETP.LT.OR P5, PT, R31, 0xa, !P1 ;  /* 0x0000000a1f00780c */ /* 0x000fe20004fa1670 */
[----:B------:R-:W-:Y:S01]  /*6d70*/  FMUL R135, R135, R8 ;  /* 0x0000000887877220 */ /* 0x000fe20000400000 */
[----:B------:R-:W-:Y:S01]  /*6d80*/  F2FP.SATFINITE.E4M3.F32.PACK_AB_MERGE_C R27, RZ, R138, RZ ;  /* 0x0000008aff1b723e */ /* 0x000fe200048070ff */
[-C--:B------:R-:W-:Y:S01]  /*6d90*/  FMUL R134, R134, R8.reuse ;  /* 0x0000000886867220 */ /* 0x080fe20000400000 */
[----:B------:R-:W-:Y:S01]  /*6da0*/  F2FP.SATFINITE.E4M3.F32.PACK_AB_MERGE_C R137, RZ, R137, RZ ;  /* 0x00000089ff89723e */ /* 0x000fe200048070ff */
[----:B------:R1:W-:Y:S01]  /*6db0*/  @!P3 STG.E.U8 desc[UR20][R14.64+0x1], R25 ;  /* 0x000001190e00b986 */ /* 0x0003e2000c101114 */
[----:B------:R-:W-:Y:S01]  /*6dc0*/  ISETP.LT.OR P3, PT, R31, 0x9, !P2 ;  /* 0x000000091f00780c */ /* 0x000fe20005761670 */
[----:B------:R-:W-:Y:S01]  /*6dd0*/  FMUL R133, R133, R8 ;  /* 0x0000000885857220 */ /* 0x000fe20000400000 */
[----:B0-----:R-:W-:Y:S01]  /*6de0*/  F2FP.SATFINITE.E4M3.F32.PACK_AB_MERGE_C R7, RZ, R140, RZ ;  /* 0x0000008cff07723e */ /* 0x001fe200048070ff */
[----:B------:R-:W-:Y:S01]  /*6df0*/  @!P6 STG.E.U8 desc[UR20][R16.64+0x8], R141 ;  /* 0x0000088d1000e986 */ /* 0x000fe2000c101114 */
[C---:B------:R-:W-:Y:S01]  /*6e00*/  ISETP.LT.OR P6, PT, R31.reuse, 0xa, !P2 ;  /* 0x0000000a1f00780c */ /* 0x040fe200057c1670 */
[-C--:B------:R-:W-:Y:S01]  /*6e10*/  FMUL R132, R132, R8.reuse ;  /* 0x0000000884847220 */ /* 0x080fe20000400000 */
[----:B------:R-:W-:Y:S01]  /*6e20*/  F2FP.SATFINITE.E4M3.F32.PACK_AB_MERGE_C R135, RZ, R135, RZ ;  /* 0x00000087ff87723e */ /* 0x000fe200048070ff */
[----:B------:R0:W-:Y:S01]  /*6e30*/  @!P5 STG.E.U8 desc[UR20][R16.64+0x9], R7 ;  /* 0x000009071000d986 */ /* 0x0001e2000c101114 */
[----:B------:R-:W-:Y:S01]  /*6e40*/  ISETP.LT.OR P5, PT, R31, 0x11, !P1 ;  /* 0x000000111f00780c */ /* 0x000fe20004fa1670 */
[-C--:B------:R-:W-:Y:S01]  /*6e50*/  FMUL R131, R131, R8.reuse ;  /* 0x0000000883837220 */ /* 0x080fe20000400000 */
[----:B------:R-:W-:Y:S01]  /*6e60*/  F2FP.SATFINITE.E4M3.F32.PACK_AB_MERGE_C R133, RZ, R133, RZ ;  /* 0x00000085ff85723e */ /* 0x000fe200048070ff */
[----:B------:R-:W-:Y:S01]  /*6e70*/  FMUL R130, R130, R8 ;  /* 0x0000000882827220 */ /* 0x000fe20000400000 */
[----:B-1----:R-:W-:Y:S01]  /*6e80*/  F2FP.SATFINITE.E4M3.F32.PACK_AB_MERGE_C R25, RZ, R134, RZ ;  /* 0x00000086ff19723e */ /* 0x002fe200048070ff */
[----:B------:R-:W-:Y:S01]  /*6e90*/  @!P3 STG.E.U8 desc[UR20][R14.64+0x8], R139 ;  /* 0x0000088b0e00b986 */ /* 0x000fe2000c101114 */
[----:B------:R-:W-:Y:S01]  /*6ea0*/  ISETP.LT.OR P3, PT, R31, 0x12, !P1 ;  /* 0x000000121f00780c */ /* 0x000fe20004f61670 */
[-C--:B------:R-:W-:Y:S01]  /*6eb0*/  FMUL R129, R129, R8.reuse ;  /* 0x0000000881817220 */ /* 0x080fe20000400000 */
[----:B------:R-:W-:Y:S01]  /*6ec0*/  F2FP.SATFINITE.E4M3.F32.PACK_AB_MERGE_C R131, RZ, R131, RZ ;  /* 0x00000083ff83723e */ /* 0x000fe200048070ff */
[----:B------:R1:W-:Y:S01]  /*6ed0*/  @!P6 STG.E.U8 desc[UR20][R14.64+0x9], R27 ;  /* 0x0000091b0e00e986 */ /* 0x0003e2000c101114 */
[C---:B------:R-:W-:Y:S01]  /*6ee0*/  ISETP.LT.OR P6, PT, R31.reuse, 0x11, !P2 ;  /* 0x000000111f00780c */ /* 0x040fe200057c1670 */
[----:B------:R-:W-:Y:S01]  /*6ef0*/  FMUL R128, R128, R8 ;  /* 0x0000000880807220 */ /* 0x000fe20000400000 */
[----:B0-----:R-:W-:Y:S01]  /*6f00*/  F2FP.SATFINITE.E4M3.F32.PACK_AB_MERGE_C R7, RZ, R136, RZ ;  /* 0x00000088ff07723e */ /* 0x001fe200048070ff */
[----:B------:R-:W-:Y:S01]  /*6f10*/  @!P5 STG.E.U8 desc[UR20][R16.64+0x10], R137 ;  /* 0x000010891000d986 */ /* 0x000fe2000c101114 */
[----:B------:R-:W-:Y:S01]  /*6f20*/  ISETP.LT.OR P5, PT, R31, 0x12, !P2 ;  /* 0x000000121f00780c */ /* 0x000fe200057a1670 */
[-C--:B------:R-:W-:Y:S01]  /*6f30*/  FMUL R127, R127, R8.reuse ;  /* 0x000000087f7f7220 */ /* 0x080fe20000400000 */
[----:B------:R-:W-:Y:S01]  /*6f40*/  F2FP.SATFINITE.E4M3.F32.PACK_AB_MERGE_C R129, RZ, R129, RZ ;  /* 0x00000081ff81723e */ /* 0x000fe200048070ff */
[-C--:B------:R-:W-:Y:S01]  /*6f50*/  FMUL R126, R126, R8.reuse ;  /* 0x000000087e7e7220 */ /* 0x080fe20000400000 */
[-C--:B------:R-:W-:Y:S01]  /*6f60*/  FMUL R125, R125, R8.reuse ;  /* 0x000000087d7d7220 */ /* 0x080fe20000400000 */
[----:B------:R0:W-:Y:S01]  /*6f70*/  @!P3 STG.E.U8 desc[UR20][R16.64+0x11], R7 ;  /* 0x000011071000b986 */ /* 0x0001e2000c101114 */
[C---:B------:R-:W-:Y:S01]  /*6f80*/  ISETP.LT.OR P3, PT, R31.reuse, 0x19, !P1 ;  /* 0x000000191f00780c */ /* 0x040fe20004f61670 */
[----:B------:R-:W-:Y:S01]  /*6f90*/  FMUL R124, R124, R8 ;  /* 0x000000087c7c7220 */ /* 0x000fe20000400000 */
[----:B-1----:R-:W-:Y:S01]  /*6fa0*/  F2FP.SATFINITE.E4M3.F32.PACK_AB_MERGE_C R27, RZ, R132, RZ ;  /* 0x00000084ff1b723e */ /* 0x002fe200048070ff */
[----:B------:R-:W-:Y:S01]  /*6fb0*/  @!P6 STG.E.U8 desc[UR20][R14.64+0x10], R135 ;  /* 0x000010870e00e986 */ /* 0x000fe2000c101114 */
[----:B------:R-:W-:Y:S01]  /*6fc0*/  ISETP.LT.OR P6, PT, R31, 0x1a, !P1 ;  /* 0x0000001a1f00780c */ /* 0x000fe20004fc1670 */
[-C--:B------:R-:W-:Y:S01]  /*6fd0*/  FMUL R123, R123, R8.reuse ;  /* 0x000000087b7b7220 */ /* 0x080fe20000400000 */
[----:B------:R-:W-:Y:S01]  /*6fe0*/  F2FP.SATFINITE.E4M3.F32.PACK_AB_MERGE_C R127, RZ, R127, RZ ;  /* 0x0000007fff7f723e */ /* 0x000fe200048070ff */
[----:B------:R1:W-:Y:S01]  /*6ff0*/  @!P5 STG.E.U8 desc[UR20][R14.64+0x11], R25 ;  /* 0x000011190e00d986 */ /* 0x0003e2000c101114 */
[----:B------:R-:W-:Y:S01]  /*7000*/  ISETP.LT.OR P5, PT, R31, 0x19, !P2 ;  /* 0x000000191f00780c */ /* 0x000fe200057a1670 */
[-C--:B------:R-:W-:Y:S01]  /*7010*/  FMUL R122, R122, R8.reuse ;  /* 0x000000087a7a7220 */ /* 0x080fe20000400000 */
[----:B------:R-:W-:Y:S01]  /*7020*/  F2FP.SATFINITE.E4M3.F32.PACK_AB_MERGE_C R125, RZ, R125, RZ ;  /* 0x0000007dff7d723e */ /* 0x000fe200048070ff */
        /* <DEDUP_REMOVED lines=8> */
[----:B------:R-:W-:Y:S01]  /*70b0*/  FMUL R119, R119, R8 ;  /* 0x0000000877777220 */ /* 0x000fe20000400000 */
[----:B-1----:R-:W-:Y:S01]  /*70c0*/  F2FP.SATFINITE.E4M3.F32.PACK_AB_MERGE_C R25, RZ, R128, RZ ;  /* 0x00000080ff19723e */ /* 0x002fe200048070ff */
[----:B------:R-:W-:Y:S01]  /*70d0*/  @!P5 STG.E.U8 desc[UR20][R14.64+0x18], R131 ;  /* 0x000018830e00d986 */ /* 0x000fe2000c101114 */
[----:B------:R-:W-:Y:S01]  /*70e0*/  ISETP.LT.OR P5, PT, R31, 0x22, !P1 ;  /* 0x000000221f00780c */ /* 0x000fe20004fa1670 */
[-C--:B------:R-:W-:Y:S01]  /*70f0*/  FMUL R118, R118, R8.reuse ;  /* 0x0000000876767220 */ /* 0x080fe20000400000 */
[----:B------:R-:W-:Y:S01]  /*7100*/  F2FP.SATFINITE.E4M3.F32.PACK_AB_MERGE_C R121, RZ, R121, RZ ;  /* 0x00000079ff79723e */ /* 0x000fe200048070ff */
[-C--:B------:R-:W-:Y:S01]  /*7110*/  FMUL R117, R117, R8.reuse ;  /* 0x0000000875757220 */ /* 0x080fe20000400000 */
[----:B------:R-:W-:Y:S01]  /*7120*/  F2FP.SATFINITE.E4M3.F32.PACK_AB_MERGE_C R119, RZ, R119, RZ ;  /* 0x00000077ff77723e */ /* 0x000fe200048070ff */
[----:B------:R1:W-:Y:S01]  /*7130*/  @!P3 STG.E.U8 desc[UR20][R14.64+0x19], R7 ;  /* 0x000019070e00b986 */ /* 0x0003e2000c101114 */
[C---:B------:R-:W-:Y:S01]  /*7140*/  ISETP.LT.OR P3, PT, R31.reuse, 0x21, !P2 ;  /* 0x000000211f00780c */ /* 0x040fe20005761670 */
        /* <DEDUP_REMOVED lines=9> */
[----:B------:R-:W-:Y:S01]  /*71e0*/  FMUL R113, R113, R8 ;  /* 0x0000000871717220 */ /* 0x000fe20000400000 */
[----:B-1----:R-:W-:Y:S01]  /*71f0*/  F2FP.SATFINITE.E4M3.F32.PACK_AB_MERGE_C R7, RZ, R124, RZ ;  /* 0x0000007cff07723e */ /* 0x002fe200048070ff */
[-C--:B------:R-:W-:Y:S01]  /*7200*/  FMUL R112, R112, R8.reuse ;  /* 0x0000000870707220 */ /* 0x080fe20000400000 */
        /* <DEDUP_REMOVED lines=29> */
[----:B------:R-:W-:Y:S01]  /*73e0*/  ISETP.LT.OR P3, PT, R31, 0x32, !P2 ;  /* 0x000000321f00780c */ /* 0x000fe20005761670 */
[-C--:B------:R-:W-:Y:S01]  /*73f0*/  FMUL R103, R103, R8.reuse ;  /* 0x0000000867677220 */ /* 0x080fe20000400000 */
[----:B------:R-:W-:Y:S01]  /*7400*/  F2FP.SATFINITE.E4M3.F32.PACK_AB_MERGE_C R105, RZ, R105, RZ ;  /* 0x00000069ff69723e */ /* 0x000fe200048070ff */
[----:B------:R0:W-:Y:S01]  /*7410*/  @!P6 STG.E.U8 desc[UR20][R16.64+0x31], R27 ;  /* 0x0000311b1000e986 */ /* 0x0001e2000c101114 */
[C---:B------:R-:W-:Y:S01]  /*7420*/  ISETP.LT.OR P6, PT, R31.reuse, 0x39, !P1 ;  /* 0x000000391f00780c */ /* 0x040fe20004fc1670 */
[-C--:B------:R-:W-:Y:S01]  /*7430*/  FMUL R102, R102, R8.reuse ;  /* 0x0000000866667220 */ /* 0x080fe20000400000 */
[C---:B------:R-:W-:Y:S01]  /*7440*/  ISETP.LT.OR P1, PT, R31.reuse, 0x3a, !P1 ;  /* 0x0000003a1f00780c */ /* 0x040fe20004f21670 */
[----:B------:R-:W-:Y:S01]  /*7450*/  @!P5 STG.E.U8 desc[UR20][R14.64+0x30], R119 ;  /* 0x000030770e00d986 */ /* 0x000fe2000c101114 */
[C---:B------:R-:W-:Y:S01]  /*7460*/  ISETP.LT.OR P5, PT, R31.reuse, 0x39, !P2 ;  /* 0x000000391f00780c */ /* 0x040fe200057a1670 */
[-C--:B------:R-:W-:Y:S01]  /*7470*/  FMUL R100, R100, R8.reuse ;  /* 0x0000000864647220 */ /* 0x080fe20000400000 */
[----:B------:R-:W-:Y:S01]  /*7480*/  ISETP.LT.OR P2, PT, R31, 0x3a, !P2 ;  /* 0x0000003a1f00780c */ /* 0x000fe20005741670 */
[----:B------:R-:W-:Y:S01]  /*7490*/  FMUL R101, R101, R8 ;  /* 0x0000000865657220 */ /* 0x000fe20000400000 */
[----:B-1----:R-:W-:Y:S01]  /*74a0*/  F2FP.SATFINITE.E4M3.F32.PACK_AB_MERGE_C R25, RZ, R116, RZ ;  /* 0x00000074ff19723e */ /* 0x002fe200048070ff */
[----:B------:R1:W-:Y:S01]  /*74b0*/  @!P3 STG.E.U8 desc[UR20][R14.64+0x31], R7 ;  /* 0x000031070e00b986 */ /* 0x0003e2000c101114 */
[C---:B------:R-:W-:Y:S01]  /*74c0*/  ISETP.GE.AND P3, PT, R32.reuse, 0x89, PT ;  /* 0x000000892000780c */ /* 0x040fe20003f66270 */
[----:B------:R-:W-:Y:S01]  /*74d0*/  FMUL R99, R99, R8 ;  /* 0x0000000863637220 */ /* 0x000fe20000400000 */
[----:B0-----:R-:W-:Y:S01]  /*74e0*/  F2FP.SATFINITE.E4M3.F32.PACK_AB_MERGE_C R27, RZ, R114, RZ ;  /* 0x00000072ff1b723e */ /* 0x001fe200048070ff */
[----:B------:R-:W-:Y:S01]  /*74f0*/  @!P6 STG.E.U8 desc[UR20][R16.64+0x38], R117 ;  /* 0x000038751000e986 */ /* 0x000fe2000c101114 */
[----:B------:R-:W-:Y:S01]  /*7500*/  ISETP.GE.AND P6, PT, R32, 0x81, PT ;  /* 0x000000812000780c */ /* 0x000fe20003fc6270 */
[-C--:B------:R-:W-:Y:S01]  /*7510*/  FMUL R98, R98, R8.reuse ;  /* 0x0000000862627220 */ /* 0x080fe20000400000 */
[----:B------:R-:W-:Y:S01]  /*7520*/  F2FP.SATFINITE.E4M3.F32.PACK_AB_MERGE_C R103, RZ, R103, RZ ;  /* 0x00000067ff67723e */ /* 0x000fe200048070ff */
[----:B------:R0:W-:Y:S01]  /*7530*/  @!P1 STG.E.U8 desc[UR20][R16.64+0x39], R25 ;  /* 0x0000391910009986 */ /* 0x0001e2000c101114 */
[----:B------:R-:W-:Y:S01]  /*7540*/  ISETP.LT.OR P1, PT, R31, 0x1, !P6 ;  /* 0x000000011f00780c */ /* 0x000fe20007721670 */
[-C--:B------:R-:W-:Y:S01]  /*7550*/  FMUL R97, R97, R8.reuse ;  /* 0x0000000861617220 */ /* 0x080fe20000400000 */
[----:B------:R-:W-:Y:S01]  /*7560*/  F2FP.SATFINITE.E4M3.F32.PACK_AB_MERGE_C R101, RZ, R101, RZ ;  /* 0x00000065ff65723e */ /* 0x000fe200048070ff */
[----:B------:R-:W-:Y:S01]  /*7570*/  @!P2 STG.E.U8 desc[UR20][R14.64+0x39], R27 ;  /* 0x0000391b0e00a986 */ /* 0x000fe2000c101114 */
[C---:B------:R-:W-:Y:S01]  /*7580*/  ISETP.LT.OR P2, PT, R31.reuse, 0x2, !P6 ;  /* 0x000000021f00780c */ /* 0x040fe20007741670 */
[----:B------:R-:W-:Y:S01]  /*7590*/  FMUL R96, R96, R8 ;  /* 0x0000000860607220 */ /* 0x000fe20000400000 */
[----:B-1----:R-:W-:Y:S01]  /*75a0*/  F2FP.SATFINITE.E4M3.F32.PACK_AB_MERGE_C R7, RZ, R112, RZ ;  /* 0x00000070ff07723e */ /* 0x002fe200048070ff */
        /* <DEDUP_REMOVED lines=45> */
[----:B------:R-:W-:Y:S01]  /*7880*/  FMUL R20, R20, R8 ;  /* 0x0000000814147220 */ /* 0x000fe20000400000 */
[----:B------:R-:W-:-:S03]  /*7890*/  F2FP.SATFINITE.E4M3.F32.PACK_AB_MERGE_C R19, RZ, R19, RZ ;  /* 0x00000013ff13723e */ /* 0x000fc600048070ff */
[----:B------:R-:W-:Y:S02]  /*78a0*/  F2FP.SATFINITE.E4M3.F32.PACK_AB_MERGE_C R21, RZ, R21, RZ ;  /* 0x00000015ff15723e */ /* 0x000fe400048070ff */
[----:B-1----:R-:W-:Y:S01]  /*78b0*/  F2FP.SATFINITE.E4M3.F32.PACK_AB_MERGE_C R7, RZ, R100, RZ ;  /* 0x00000064ff07723e */ /* 0x002fe200048070ff */
[----:B------:R0:W-:Y:S01]  /*78c0*/  @!P2 STG.E.U8 desc[UR20][R12.64+0x11], R15 ;  /* 0x0000110f0c00a986 */ /* 0x0001e2000c101114 */
[----:B------:R-:W-:-:S03]  /*78d0*/  ISETP.LT.OR P2, PT, R31, 0x1a, !P6 ;  /* 0x0000001a1f00780c */ /* 0x000fc60007741670 */
[----:B------:R-:W-:Y:S01]  /*78e0*/  @!P1 STG.E.U8 desc[UR20][R10.64+0x10], R103 ;  /* 0x000010670a009986 */ /* 0x000fe2000c101114 */
[----:B------:R-:W-:-:S03]  /*78f0*/  ISETP.LT.OR P1, PT, R31, 0x19, !P6 ;  /* 0x000000191f00780c */ /* 0x000fc60007721670 */
[----:B------:R1:W-:Y:S01]  /*7900*/  @!P5 STG.E.U8 desc[UR20][R10.64+0x11], R17 ;  /* 0x000011110a00d986 */ /* 0x0003e2000c101114 */
[----:B------:R-:W-:Y:S02]  /*7910*/  ISETP.LT.OR P5, PT, R31, 0x19, !P3 ;  /* 0x000000191f00780c */ /* 0x000fe40005fa1670 */
[----:B0-----:R-:W-:-:S03]  /*7920*/  F2FP.SATFINITE.E4M3.F32.PACK_AB_MERGE_C R15, RZ, R98, RZ ;  /* 0x00000062ff0f723e */ /* 0x001fc600048070ff */
[----:B------:R0:W-:Y:S01]  /*7930*/  @!P2 STG.E.U8 desc[UR20][R12.64+0x19], R7 ;  /* 0x000019070c00a986 */ /* 0x0001e2000c101114 */
[----:B------:R-:W-:-:S03]  /*7940*/  ISETP.LT.OR P2, PT, R31, 0x1a, !P3 ;  /* 0x0000001a1f00780c */ /* 0x000fc60005f41670 */
[----:B------:R-:W-:Y:S01]  /*7950*/  @!P1 STG.E.U8 desc[UR20][R12.64+0x18], R101 ;  /* 0x000018650c009986 */ /* 0x000fe2000c101114 */
[C---:B------:R-:W-:Y:S02]  /*7960*/  ISETP.LT.OR P1, PT, R31.reuse, 0x21, !P6 ;  /* 0x000000211f00780c */ /* 0x040fe40007721670 */
[----:B-1----:R-:W-:Y:S01]  /*7970*/  F2FP.SATFINITE.E4M3.F32.PACK_AB_MERGE_C R17, RZ, R96, RZ ;  /* 0x00000060ff11723e */ /* 0x002fe200048070ff */
[----:B------:R-:W-:Y:S01]  /*7980*/  @!P5 STG.E.U8 desc[UR20][R10.64+0x18], R99 ;  /* 0x000018630a00d986 */ /* 0x000fe2000c101114 */
[----:B------:R-:W-:Y:S02]  /*7990*/  ISETP.LT.OR P5, PT, R31, 0x22, !P6 ;  /* 0x000000221f00780c */ /* 0x000fe400077a1670 */
[----:B0-----:R-:W-:-:S03]  /*79a0*/  F2FP.SATFINITE.E4M3.F32.PACK_AB_MERGE_C R7, RZ, R94, RZ ;  /* 0x0000005eff07723e */ /* 0x001fc600048070ff */
        /* <DEDUP_REMOVED lines=21> */
[----:B0-----:R-:W-:-:S07]  /*7b00*/  F2FP.SATFINITE.E4M3.F32.PACK_AB_MERGE_C R15, RZ, R18, RZ ;  /* 0x00000012ff0f723e */ /* 0x001fce00048070ff */
[----:B------:R-:W-:Y:S01]  /*7b10*/  @!P1 STG.E.U8 desc[UR20][R12.64+0x30], R89 ;  /* 0x000030590c009986 */ /* 0x000fe2000c101114 */
[C---:B------:R-:W-:Y:S02]  /*7b20*/  ISETP.LT.OR P1, PT, R31.reuse, 0x39, !P6 ;  /* 0x000000391f00780c */ /* 0x040fe40007721670 */
[C---:B------:R-:W-:Y:S01]  /*7b30*/  ISETP.LT.OR P6, PT, R31.reuse, 0x3a, !P6 ;  /* 0x0000003a1f00780c */ /* 0x040fe200077c1670 */
[----:B------:R0:W-:Y:S01]  /*7b40*/  @!P5 STG.E.U8 desc[UR20][R12.64+0x31], R7 ;  /* 0x000031070c00d986 */ /* 0x0001e2000c101114 */
[C---:B------:R-:W-:Y:S02]  /*7b50*/  ISETP.LT.OR P5, PT, R31.reuse, 0x32, !P3 ;  /* 0x000000321f00780c */ /* 0x040fe40005fa1670 */
[----:B-1----:R-:W-:Y:S01]  /*7b60*/  F2FP.SATFINITE.E4M3.F32.PACK_AB_MERGE_C R17, RZ, R20, RZ ;  /* 0x00000014ff11723e */ /* 0x002fe200048070ff */
[----:B------:R1:W-:Y:S01]  /*7b70*/  @!P2 STG.E.U8 desc[UR20][R10.64+0x30], R23 ;  /* 0x000030170a00a986 */ /* 0x0003e2000c101114 */
[C---:B------:R-:W-:Y:S02]  /*7b80*/  ISETP.LT.OR P2, PT, R31.reuse, 0x39, !P3 ;  /* 0x000000391f00780c */ /* 0x040fe40005f41670 */
[----:B------:R-:W-:-:S02]  /*7b90*/  ISETP.LT.OR P3, PT, R31, 0x3a, !P3 ;  /* 0x0000003a1f00780c */ /* 0x000fc40005f61670 */
[----:B0-----:R-:W-:-:S05]  /*7ba0*/  F2FP.SATFINITE.E4M3.F32.PACK_AB_MERGE_C R7, RZ, R22, RZ ;  /* 0x00000016ff07723e */ /* 0x001fca00048070ff */
[----:B------:R1:W-:Y:S04]  /*7bb0*/  @!P5 STG.E.U8 desc[UR20][R10.64+0x31], R7 ;  /* 0x000031070a00d986 */ /* 0x0003e8000c101114 */
[----:B------:R1:W-:Y:S04]  /*7bc0*/  @!P1 STG.E.U8 desc[UR20][R12.64+0x38], R19 ;  /* 0x000038130c009986 */ /* 0x0003e8000c101114 */
[----:B------:R1:W-:Y:S04]  /*7bd0*/  @!P6 STG.E.U8 desc[UR20][R12.64+0x39], R15 ;  /* 0x0000390f0c00e986 */ /* 0x0003e8000c101114 */
[----:B------:R1:W-:Y:S04]  /*7be0*/  @!P2 STG.E.U8 desc[UR20][R10.64+0x38], R21 ;  /* 0x000038150a00a986 */ /* 0x0003e8000c101114 */
[----:B------:R1:W-:Y:S02]  /*7bf0*/  @!P3 STG.E.U8 desc[UR20][R10.64+0x39], R17 ;  /* 0x000039110a00b986 */ /* 0x0003e4000c101114 */
.L_x_167:
[----:B------:R-:W-:Y:S05]  /*7c00*/  BSYNC B0 ;  /* 0x0000000000007941 */ /* 0x000fea0003800000 */
.L_x_37:
[----:B------:R-:W-:Y:S01]  /*7c10*/  ULDC UR6, c[0x0][0xc] ;  /* 0x0000030000067ab9 */ /* 0x000fe20000000800 */
[----:B------:R-:W-:Y:S01]  /*7c20*/  ULDC UR7, c[0x0][0x10] ;  /* 0x0000040000077ab9 */ /* 0x000fe20000000800 */
[----:B01-34-:R-:W0:Y:S01]  /*7c30*/  LDC R7, c[0x0][0x14] ;  /* 0x00000500ff077b82 */ /* 0x01be220000000800 */
[----:B------:R-:W-:Y:S01]  /*7c40*/  UIMAD.WIDE.U32 UR6, UR6, UR7, URZ ;  /* 0x00000007060672a5 */ /* 0x000fe2000f8e003f */
[----:B------:R-:W-:Y:S02]  /*7c50*/  IMAD.MOV.U32 R10, RZ, RZ, -0x1 ;  /* 0xffffffffff0a7424 */ /* 0x000fe400078e00ff */
[----:B------:R-:W-:-:S03]  /*7c60*/  IMAD.MOV.U32 R6, RZ, RZ, -0x1 ;  /* 0xffffffffff067424 */ /* 0x000fc600078e00ff */
[----:B0-----:R-:W-:-:S04]  /*7c70*/  IMAD.WIDE.U32 R2, R7, UR6, R2 ;  /* 0x0000000607027c25 */ /* 0x001fc8000f8e0002 */
[----:B------:R-:W-:Y:S01]  /*7c80*/  IMAD R7, R7, UR7, RZ ;  /* 0x0000000707077c24 */ /* 0x000fe2000f8e02ff */
[----:B------:R-:W-:Y:S02]  /*7c90*/  ULDC.64 UR6, c[0x0][0x650] ;  /* 0x0001940000067ab9 */ /* 0x000fe40000000a00 */
[----:B------:R-:W-:Y:S01]  /*7ca0*/  ISETP.GE.U32.AND P1, PT, R2, UR6, PT ;  /* 0x0000000602007c0c */ /* 0x000fe2000bf26070 */
[--C-:B------:R-:W-:Y:S01]  /*7cb0*/  IMAD.IADD R3, R3, 0x1, R7.reuse ;  /* 0x0000000103037824 */ /* 0x100fe200078e0207 */
[----:B------:R-:W-:-:S04]  /*7cc0*/  PRMT R7, RZ, 0x7610, R7 ;  /* 0x00007610ff077816 */ /* 0x000fc80000000007 */
[----:B------:R-:W-:-:S13]  /*7cd0*/  ISETP.GE.U32.AND.EX P1, PT, R3, UR7, PT, P1 ;  /* 0x0000000703007c0c */ /* 0x000fda000bf26110 */
[----:B------:R-:W-:Y:S05]  /*7ce0*/  @P1 BRA `(.L_x_168) ;  /* 0x0000000400601947 */ /* 0x000fea0003800000 */
[----:B------:R-:W0:Y:S01]  /*7cf0*/  S2R R20, SR_CTAID.X ;  /* 0x0000000000147919 */ /* 0x000e220000002500 */
[----:B------:R-:W1:Y:S01]  /*7d00*/  LDC.64 R14, c[0x0][0x628] ;  /* 0x00018a00ff0e7b82 */ /* 0x000e620000000a00 */
[----:B------:R-:W-:Y:S01]  /*7d10*/  ULDC UR6, c[0x0][0x150] ;  /* 0x0000540000067ab9 */ /* 0x000fe20000000800 */
[----:B-----5:R-:W-:Y:S01]  /*7d20*/  IMAD.MOV.U32 R12, RZ, RZ, R2 ;  /* 0x000000ffff0c7224 */ /* 0x020fe200078e0002 */
[----:B------:R-:W3:Y:S01]  /*7d30*/  S2R R22, SR_CTAID.Y ;  /* 0x0000000000167919 */ /* 0x000ee20000002600 */
[----:B------:R-:W-:-:S04]  /*7d40*/  IMAD.MOV.U32 R13, RZ, RZ, R3 ;  /* 0x000000ffff0d7224 */ /* 0x000fc800078e0003 */
[----:B------:R-:W4:Y:S08]  /*7d50*/  LDC R23, c[0x0][0x144] ;  /* 0x00005100ff177b82 */ /* 0x000f300000000800 */
[----:B--2---:R-:W2:Y:S08]  /*7d60*/  LDC R16, c[0x0][0x630] ;  /* 0x00018c00ff107b82 */ /* 0x004eb00000000800 */
[----:B------:R-:W2:Y:S01]  /*7d70*/  LDC.64 R18, c[0x0][0x620] ;  /* 0x00018800ff127b82 */ /* 0x000ea20000000a00 */
[----:B-1----:R-:W-:-:S04]  /*7d80*/  ISETP.NE.U32.AND P1, PT, R14, RZ, PT ;  /* 0x000000ff0e00720c */ /* 0x002fc80003f25070 */
[----:B------:R-:W-:Y:S02]  /*7d90*/  ISETP.NE.AND.EX P1, PT, R15, RZ, PT, P1 ;  /* 0x000000ff0f00720c */ /* 0x000fe40003f25310 */
[----:B0-----:R-:W-:-:S05]  /*7da0*/  I2FP.F32.U32 R6, R20 ;  /* 0x0000001400067245 */ /* 0x001fca0000201000 */
[----:B------:R-:W-:-:S04]  /*7db0*/  FMUL R6, R6, UR6 ;  /* 0x0000000606067c20 */ /* 0x000fc80008400000 */
[----:B------:R0:W1:Y:S02]  /*7dc0*/  F2I.U32.TRUNC.NTZ R21, R6 ;  /* 0x0000000600157305 */ /* 0x000064000020f000 */
[----:B---34-:R-:W-:Y:S05]  /*7dd0*/  @!P1 BRA `(.L_x_169) ;  /* 0x0000000000289947 */ /* 0x018fea0003800000 */
[----:B------:R-:W3:Y:S02]  /*7de0*/  LDC R7, c[0x0][0x634] ;  /* 0x00018d00ff077b82 */ /* 0x000ee40000000800 */
[----:B---3--:R-:W-:-:S05]  /*7df0*/  IADD3 R13, P1, R2, R7, RZ ;  /* 0x00000007020d7210 */ /* 0x008fca0007f3e0ff */
[----:B------:R-:W-:-:S04]  /*7e00*/  IMAD.X R17, RZ, RZ, R3, P1 ;  /* 0x000000ffff117224 */ /* 0x000fc800008e0603 */
[----:B0-----:R-:W-:-:S04]  /*7e10*/  IMAD.WIDE.U32 R6, R17, R14, RZ ;  /* 0x0000000e11067225 */ /* 0x001fc800078e00ff */
[----:B------:R-:W-:-:S04]  /*7e20*/  IMAD.WIDE.U32 R10, P1, R13, R15, R6 ;  /* 0x0000000f0d0a7225 */ /* 0x000fc80007820006 */
[----:B------:R-:W-:-:S04]  /*7e30*/  IMAD.WIDE.U32 R6, R13, R14, RZ ;  /* 0x0000000e0d067225 */ /* 0x000fc800078e00ff */
[----:B------:R-:W-:Y:S01]  /*7e40*/  IMAD.X R13, RZ, RZ, RZ, P1 ;  /* 0x000000ffff0d7224 */ /* 0x000fe200008e06ff */
[----:B------:R-:W-:Y:S01]  /*7e50*/  IADD3 RZ, P1, R7, R10, RZ ;  /* 0x0000000a07ff7210 */ /* 0x000fe20007f3e0ff */
[----:B------:R-:W-:-:S04]  /*7e60*/  IMAD.MOV.U32 R12, RZ, RZ, R11 ;  /* 0x000000ffff0c7224 */ /* 0x000fc800078e000b */
[----:B------:R-:W-:-:S08]  /*7e70*/  IMAD.WIDE.U32.X R12, R17, R15, R12, P1 ;  /* 0x0000000f110c7225 */ /* 0x000fd000008e040c */
.L_x_169:
[----:B------:R-:W3:Y:S01]  /*7e80*/  LDC.64 R28, c[0x0][0x640] ;  /* 0x00019000ff1c7b82 */ /* 0x000ee20000000a00 */
[-C--:B--2---:R-:W-:Y:S01]  /*7e90*/  SHF.R.U64 R17, R12, R16.reuse, R13 ;  /* 0x000000100c117219 */ /* 0x084fe2000000120d */
[----:B-1----:R-:W-:Y:S01]  /*7ea0*/  IMAD.MOV R21, RZ, RZ, -R21 ;  /* 0x000000ffff157224 */ /* 0x002fe200078e0a15 */
[----:B0-----:R-:W-:Y:S01]  /*7eb0*/  SHF.R.U32.HI R6, RZ, R16, R13 ;  /* 0x00000010ff067219 */ /* 0x001fe2000001160d */
[----:B------:R-:W-:Y:S01]  /*7ec0*/  ULDC UR6, c[0x0][0x154] ;  /* 0x0000550000067ab9 */ /* 0x000fe20000000800 */
[----:B------:R-:W-:Y:S01]  /*7ed0*/  IADD3 R11, P1, RZ, -R17, RZ ;  /* 0x80000011ff0b7210 */ /* 0x000fe20007f3e0ff */
[----:B------:R-:W-:Y:S02]  /*7ee0*/  IMAD R23, R23, R21, R20 ;  /* 0x0000001517177224 */ /* 0x000fe400078e0214 */
[----:B------:R-:W0:Y:S01]  /*7ef0*/  LDC R12, c[0x0][0x618] ;  /* 0x00018600ff0c7b82 */ /* 0x000e220000000800 */
[----:B------:R-:W-:Y:S02]  /*7f00*/  IMAD.MOV.U32 R13, RZ, RZ, 0x1 ;  /* 0x00000001ff0d7424 */ /* 0x000fe400078e00ff */
[----:B------:R-:W-:-:S04]  /*7f10*/  IMAD.X R7, RZ, RZ, ~R6, P1 ;  /* 0x000000ffff077224 */ /* 0x000fc800008e0e06 */
[-C--:B------:R-:W-:Y:S01]  /*7f20*/  IMAD R10, R7, R18.reuse, RZ ;  /* 0x00000012070a7224 */ /* 0x080fe200078e02ff */
[----:B------:R-:W1:Y:S01]  /*7f30*/  LDC R24, c[0x0][0x608] ;  /* 0x00018200ff187b82 */ /* 0x000e620000000800 */
[----:B------:R-:W-:-:S04]  /*7f40*/  IMAD.WIDE.U32 R6, R11, R18, R2 ;  /* 0x000000120b067225 */ /* 0x000fc800078e0002 */
[----:B------:R-:W-:Y:S01]  /*7f50*/  IMAD R11, R11, R19, R10 ;  /* 0x000000130b0b7224 */ /* 0x000fe200078e020a */
[----:B------:R-:W-:Y:S02]  /*7f60*/  I2FP.F32.U32 R10, R22 ;  /* 0x00000016000a7245 */ /* 0x000fe40000201000 */
[----:B------:R-:W2:Y:S01]  /*7f70*/  LDC R26, c[0x0][0x658] ;  /* 0x00019600ff1a7b82 */ /* 0x000ea20000000800 */
[----:B------:R-:W-:Y:S01]  /*7f80*/  IMAD.IADD R7, R7, 0x1, R11 ;  /* 0x0000000107077824 */ /* 0x000fe200078e020b */
[----:B---3--:R-:W-:Y:S01]  /*7f90*/  ISETP.NE.U32.AND P1, PT, R28, RZ, PT ;  /* 0x000000ff1c00720c */ /* 0x008fe20003f25070 */
[----:B------:R-:W-:Y:S01]  /*7fa0*/  FMUL R10, R10, UR6 ;  /* 0x000000060a0a7c20 */ /* 0x000fe20008400000 */
[----:B------:R-:W-:Y:S02]  /*7fb0*/  IMAD.MOV.U32 R11, RZ, RZ, -0x1 ;  /* 0xffffffffff0b7424 */ /* 0x000fe400078e00ff */
[----:B------:R-:W-:Y:S01]  /*7fc0*/  ISETP.NE.AND.EX P1, PT, R29, RZ, PT, P1 ;  /* 0x000000ff1d00720c */ /* 0x000fe20003f25310 */
[----:B------:R3:W4:Y:S01]  /*7fd0*/  F2I.U32.TRUNC.NTZ R19, R10 ;  /* 0x0000000a00137305 */ /* 0x000722000020f000 */
[----:B------:R-:W3:Y:S01]  /*7fe0*/  LDC R21, c[0x0][0x148] ;  /* 0x00005200ff157b82 */ /* 0x000ee20000000800 */
[----:B0-----:R-:W-:-:S02]  /*7ff0*/  SHF.R.U64 R16, R6, R12, R7 ;  /* 0x0000000c06107219 */ /* 0x001fc40000001207 */
[----:B------:R-:W-:-:S05]  /*8000*/  SHF.R.U32.HI R7, RZ, R12, R7 ;  /* 0x0000000cff077219 */ /* 0x000fca0000011607 */
[----:B------:R-:W0:Y:S01]  /*8010*/  LDC R20, c[0x0][0x600] ;  /* 0x00018000ff147b82 */ /* 0x000e220000000800 */
[-CC-:B-1----:R-:W-:Y:S02]  /*8020*/  SHF.R.U64 R14, R16, R24.reuse, R7.reuse ;  /* 0x00000018100e7219 */ /* 0x182fe40000001207 */
[----:B------:R-:W-:-:S05]  /*8030*/  SHF.R.U32.HI R7, RZ, R24, R7 ;  /* 0x00000018ff077219 */ /* 0x000fca0000011607 */
[----:B------:R-:W1:Y:S01]  /*8040*/  LDC R27, c[0x0][0x648] ;  /* 0x00019200ff1b7b82 */ /* 0x000e620000000800 */
[-CC-:B--2---:R-:W-:Y:S02]  /*8050*/  SHF.R.U64 R18, R14, R26.reuse, R7.reuse ;  /* 0x0000001a0e127219 */ /* 0x184fe40000001207 */
[-C--:B------:R-:W-:Y:S02]  /*8060*/  SHF.L.U32 R11, R11, R26.reuse, RZ ;  /* 0x0000001a0b0b7219 */ /* 0x080fe400000006ff */
[-C--:B------:R-:W-:Y:S01]  /*8070*/  SHF.R.U32.HI R7, RZ, R26.reuse, R7 ;  /* 0x0000001aff077219 */ /* 0x080fe20000011607 */
[----:B------:R-:W-:Y:S01]  /*8080*/  IMAD.MOV.U32 R6, RZ, RZ, R18 ;  /* 0x000000ffff067224 */ /* 0x000fe200078e0012 */
[----:B------:R-:W-:Y:S01]  /*8090*/  SHF.L.U32 R30, R13, R26, RZ ;  /* 0x0000001a0d1e7219 */ /* 0x000fe200000006ff */
[----:B------:R-:W2:Y:S01]  /*80a0*/  LDC R31, c[0x0][0x638] ;  /* 0x00018e00ff1f7b82 */ /* 0x000ea20000000800 */
[----:B------:R-:W-:-:S07]  /*80b0*/  LOP3.LUT R25, RZ, R11, RZ, 0x33, !PT ;  /* 0x0000000bff197212 */ /* 0x000fce00078e33ff */
[----:B------:R-:W0:Y:S01]  /*80c0*/  LDC R32, c[0x0][0x610] ;  /* 0x00018400ff207b82 */ /* 0x000e220000000800 */
[----:B----4-:R-:W-:Y:S05]  /*80d0*/  @!P1 BRA `(.L_x_170) ;  /* 0x0000000000289947 */ /* 0x010fea0003800000 */
[----:B------:R-:W4:Y:S02]  /*80e0*/  LDC R13, c[0x0][0x64c] ;  /* 0x00019300ff0d7b82 */ /* 0x000f240000000800 */
[----:B----4-:R-:W-:-:S05]  /*80f0*/  IADD3 R13, P1, R18, R13, RZ ;  /* 0x0000000d120d7210 */ /* 0x010fca0007f3e0ff */
[----:B------:R-:W-:-:S04]  /*8100*/  IMAD.X R15, RZ, RZ, R7, P1 ;  /* 0x000000ffff0f7224 */ /* 0x000fc800008e0607 */
[----:B------:R-:W-:-:S04]  /*8110*/  IMAD.WIDE.U32 R6, R15, R28, RZ ;  /* 0x0000001c0f067225 */ /* 0x000fc800078e00ff */
[----:B---3--:R-:W-:-:S04]  /*8120*/  IMAD.WIDE.U32 R10, P1, R13, R29, R6 ;  /* 0x0000001d0d0a7225 */ /* 0x008fc80007820006 */
[----:B------:R-:W-:-:S04]  /*8130*/  IMAD.WIDE.U32 R6, R13, R28, RZ ;  /* 0x0000001c0d067225 */ /* 0x000fc800078e00ff */
[----:B------:R-:W-:Y:S01]  /*8140*/  IMAD.X R13, RZ, RZ, RZ, P1 ;  /* 0x000000ffff0d7224 */ /* 0x000fe200008e06ff */
[----:B------:R-:W-:Y:S01]  /*8150*/  IADD3 RZ, P1, R7, R10, RZ ;  /* 0x0000000a07ff7210 */ /* 0x000fe20007f3e0ff */
[----:B------:R-:W-:-:S04]  /*8160*/  IMAD.MOV.U32 R12, RZ, RZ, R11 ;  /* 0x000000ffff0c7224 */ /* 0x000fc800078e000b */
[----:B------:R-:W-:-:S08]  /*8170*/  IMAD.WIDE.U32.X R6, R15, R29, R12, P1 ;  /* 0x0000001d0f067225 */ /* 0x000fd000008e040c */
.L_x_170:
[----:B-1----:R-:W-:Y:S01]  /*8180*/  SHF.R.U64 R6, R6, R27, R7 ;  /* 0x0000001b06067219 */ /* 0x002fe20000001207 */
[----:B0-----:R-:W-:Y:S01]  /*8190*/  VIADD R13, R20, 0xffffffff ;  /* 0xffffffff140d7836 */ /* 0x001fe20000000000 */
[----:B------:R-:W-:Y:S01]  /*81a0*/  LOP3.LUT R11, R14, R25, RZ, 0xc0, !PT ;  /* 0x000000190e0b7212 */ /* 0x000fe200078ec0ff */
[----:B------:R-:W-:Y:S02]  /*81b0*/  IMAD.MOV R19, RZ, RZ, -R19 ;  /* 0x000000ffff137224 */ /* 0x000fe400078e0a13 */
[----:B------:R-:W-:Y:S02]  /*81c0*/  IMAD.MOV R7, RZ, RZ, -R6 ;  /* 0x000000ffff077224 */ /* 0x000fe400078e0a06 */
[----:B------:R-:W-:Y:S01]  /*81d0*/  IMAD R30, R30, R6, R11 ;  /* 0x000000061e1e7224 */ /* 0x000fe200078e020b */
[----:B------:R-:W-:Y:S01]  /*81e0*/  LOP3.LUT R11, R16, R13, RZ, 0xc0, !PT ;  /* 0x0000000d100b7212 */ /* 0x000fe200078ec0ff */
[----:B---3--:R-:W-:Y:S02]  /*81f0*/  @P4 IMAD R23, R21, R19, R22 ;  /* 0x0000001315174224 */ /* 0x008fe400078e0216 */
[----:B--2---:R-:W-:-:S02]  /*8200*/  IMAD R6, R7, R31, R18 ;  /* 0x0000001f07067224 */ /* 0x004fc400078e0212 */
[----:B------:R-:W-:Y:S02]  /*8210*/  IMAD R30, R30, R32, R23 ;  /* 0x000000201e1e7224 */ /* 0x000fe400078e0217 */
[----:B------:R-:W-:Y:S02]  /*8220*/  IMAD R11, R6, R20, R11 ;  /* 0x00000014060b7224 */ /* 0x000fe400078e020b */
[----:B------:R-:W-:Y:S02]  /*8230*/  IMAD.MOV.U32 R7, RZ, RZ, 0x1 ;  /* 0x00000001ff077424 */ /* 0x000fe400078e00ff */
[----:B------:R-:W-:Y:S01]  /*8240*/  IMAD.MOV.U32 R6, RZ, RZ, R17 ;  /* 0x000000ffff067224 */ /* 0x000fe200078e0011 */
[----:B------:R-:W-:Y:S02]  /*8250*/  SEL R10, R11, R30, !P4 ;  /* 0x0000001e0b0a7207 */ /* 0x000fe40006000000 */
[----:B------:R-:W-:-:S07]  /*8260*/  SEL R30, R30, R11, !P4 ;  /* 0x0000000b1e1e7207 */ /* 0x000fce0006000000 */
.L_x_168:
[----:B------:R-:W-:Y:S01]  /*8270*/  LOP3.LUT P1, RZ, R7, 0xff, RZ, 0xc0, !PT ;  /* 0x000000ff07ff7812 */ /* 0x000fe2000782c0ff */
[----:B------:R-:W-:-:S12]  /*8280*/  IMAD.MOV.U32 R7, RZ, RZ, R30 ;  /* 0x000000ffff077224 */ /* 0x000fd800078e001e */
[----:B------:R-:W-:Y:S05]  /*8290*/  @P1 BRA `(.L_x_171) ;  /* 0xffffff8c00b41947 */ /* 0x000fea000383ffff */
[----:B------:R-:W-:Y:S05]  /*82a0*/  EXIT ;  /* 0x000000000000794d */ /* 0x000fea0003800000 */
.L_x_7:
[----:B0-----:R-:W-:Y:S01]  /*82b0*/  ULDC.64 UR4, c[0x0][0x650] ;  /* 0x0001940000047ab9 */ /* 0x001fe20000000a00 */
        /* <DEDUP_REMOVED lines=25> */
.L_x_173:
[----:B------:R-:W0:Y:S01]  /*8450*/  LDC.64 R28, c[0x0][0x640] ;  /* 0x00019000ff1c7b82 */ /* 0x000e220000000a00 */
[-CC-:B------:R-:W-:Y:S01]  /*8460*/  SHF.R.U64 R21, R16, R10.reuse, R17.reuse ;  /* 0x0000000a10157219 */ /* 0x180fe20000001211 */
[----:B------:R-:W-:Y:S01]  /*8470*/  IMAD.MOV.U32 R27, RZ, RZ, 0x1 ;  /* 0x00000001ff1b7424 */ /* 0x000fe200078e00ff */
[----:B------:R-:W-:Y:S02]  /*8480*/  SHF.R.U32.HI R5, RZ, R10, R17 ;  /* 0x0000000aff057219 */ /* 0x000fe40000011611 */
[----:B------:R-:W-:-:S03]  /*8490*/  IADD3 R7, P0, RZ, -R21, RZ ;  /* 0x80000015ff077210 */ /* 0x000fc60007f1e0ff */
[----:B------:R-:W1:Y:S02]  /*84a0*/  LDC R14, c[0x0][0x618] ;  /* 0x00018600ff0e7b82 */ /* 0x000e640000000800 */
[----:B------:R-:W-:Y:S02]  /*84b0*/  IMAD.X R5, RZ, RZ, ~R5, P0 ;  /* 0x000000ffff057224 */ /* 0x000fe400000e0e05 */
[----:B------:R-:W-:-:S04]  /*84c0*/  IMAD.WIDE.U32 R12, R7, R24, R2 ;  /* 0x00000018070c7225 */ /* 0x000fc800078e0002 */
[----:B------:R-:W2:Y:S01]  /*84d0*/  LDC R16, c[0x0][0x608] ;  /* 0x00018200ff107b82 */ /* 0x000ea20000000800 */
[----:B------:R-:W-:-:S04]  /*84e0*/  IMAD R10, R5, R24, RZ ;  /* 0x00000018050a7224 */ /* 0x000fc800078e02ff */
[----:B------:R-:W-:Y:S02]  /*84f0*/  IMAD R5, R7, R25, R10 ;  /* 0x0000001907057224 */ /* 0x000fe400078e020a */
[----:B------:R-:W-:Y:S01]  /*8500*/  IMAD.MOV.U32 R7, RZ, RZ, -0x1 ;  /* 0xffffffffff077424 */ /* 0x000fe200078e00ff */
[----:B------:R-:W3:Y:S01]  /*8510*/  LDC R26, c[0x0][0x658] ;  /* 0x00019600ff1a7b82 */ /* 0x000ee20000000800 */
[----:B------:R-:W-:Y:S01]  /*8520*/  IMAD.IADD R5, R13, 0x1, R5 ;  /* 0x000000010d057824 */ /* 0x000fe200078e0205 */
[----:B0-----:R-:W-:-:S04]  /*8530*/  ISETP.NE.U32.AND P0, PT, R28, RZ, PT ;  /* 0x000000ff1c00720c */ /* 0x001fc80003f05070 */
        /* <DEDUP_REMOVED lines=8> */
[-CC-:B---3--:R-:W-:Y:S02]  /*85c0*/  SHF.R.U64 R24, R22, R26.reuse, R5.reuse ;  /* 0x0000001a16187219 */ /* 0x188fe40000001205 */
[-C--:B------:R-:W-:Y:S02]  /*85d0*/  SHF.L.U32 R7, R7, R26.reuse, RZ ;  /* 0x0000001a07077219 */ /* 0x080fe400000006ff */
[----:B------:R-:W-:Y:S01]  /*85e0*/  SHF.R.U32.HI R13, RZ, R26, R5 ;  /* 0x0000001aff0d7219 */ /* 0x000fe20000011605 */
[----:B------:R-:W-:Y:S01]  /*85f0*/  IMAD.MOV.U32 R12, RZ, RZ, R24 ;  /* 0x000000ffff0c7224 */ /* 0x000fe200078e0018 */
[----:B------:R-:W-:Y:S01]  /*8600*/  LOP3.LUT R31, RZ, R7, RZ, 0x33, !PT ;  /* 0x00000007ff1f7212 */ /* 0x000fe200078e33ff */
[----:B------:R-:W3:Y:S01]  /*8610*/  LDC R30, c[0x0][0x610] ;  /* 0x00018400ff1e7b82 */ /* 0x000ee20000000800 */
[----:B------:R-:W-:Y:S05]  /*8620*/  @!P0 BRA `(.L_x_174) ;  /* 0x0000000000288947 */ /* 0x000fea0003800000 */
        /* <DEDUP_REMOVED lines=10> */
.L_x_174:
[----:B-1----:R-:W-:Y:S01]  /*86d0*/  SHF.R.U64 R10, R12, R10, R13 ;  /* 0x0000000a0c0a7219 */ /* 0x002fe2000000120d */
[----:B0-----:R-:W-:Y:S01]  /*86e0*/  VIADD R9, R23, 0xffffffff ;  /* 0xffffffff17097836 */ /* 0x001fe20000000000 */
[----:B------:R-:W-:Y:S01]  /*86f0*/  SHF.L.U32 R27, R27, R26, RZ ;  /* 0x0000001a1b1b7219 */ /* 0x000fe200000006ff */
[----:B------:R-:W-:Y:S01]  /*8700*/  @P4 IMAD R11, R19, R20, R8 ;  /* 0x00000014130b4224 */ /* 0x000fe200078e0208 */
[----:B------:R-:W-:Y:S01]  /*8710*/  LOP3.LUT R5, R22, R31, RZ, 0xc0, !PT ;  /* 0x0000001f16057212 */ /* 0x000fe200078ec0ff */
[----:B------:R-:W-:Y:S01]  /*8720*/  IMAD.MOV R7, RZ, RZ, -R10 ;  /* 0x000000ffff077224 */ /* 0x000fe200078e0a0a */
[----:B------:R-:W-:Y:S01]  /*8730*/  LOP3.LUT R18, R18, R9, RZ, 0xc0, !PT ;  /* 0x0000000912127212 */ /* 0x000fe200078ec0ff */
[----:B------:R-:W-:Y:S02]  /*8740*/  IMAD.MOV.U32 R16, RZ, RZ, R21 ;  /* 0x000000ffff107224 */ /* 0x000fe400078e0015 */
[----:B------:R-:W-:Y:S02]  /*8750*/  IMAD R10, R27, R10, R5 ;  /* 0x0000000a1b0a7224 */ /* 0x000fe400078e0205 */
[----:B--2---:R-:W-:-:S02]  /*8760*/  IMAD R5, R7, R25, R24 ;  /* 0x0000001907057224 */ /* 0x004fc400078e0218 */
[----:B------:R-:W-:Y:S02]  /*8770*/  IMAD.MOV.U32 R7, RZ, RZ, 0x1 ;  /* 0x00000001ff077424 */ /* 0x000fe400078e00ff */
[----:B---3--:R-:W-:Y:S02]  /*8780*/  IMAD R11, R10, R30, R11 ;  /* 0x0000001e0a0b7224 */ /* 0x008fe400078e020b */
[----:B------:R-:W-:Y:S01]  /*8790*/  IMAD R18, R5, R23, R18 ;  /* 0x0000001705127224 */ /* 0x000fe200078e0212 */
[----:B------:R-:W-:-:S04]  /*87a0*/  PRMT R5, R7, 0x7610, R5 ;  /* 0x0000761007057816 */ /* 0x000fc80000000005 */
[----:B------:R-:W-:Y:S02]  /*87b0*/  SEL R7, R18, R11, !P4 ;  /* 0x0000000b12077207 */ /* 0x000fe40006000000 */
[----:B------:R-:W-:-:S07]  /*87c0*/  SEL R18, R11, R18, !P4 ;  /* 0x000000120b127207 */ /* 0x000fce0006000000 */
.L_x_172:
[----:B------:R-:W-:-:S08]  /*87d0*/  NOP ;  /* 0x0000000000007918 */ /* 0x000fd00000000000 */
[----:B------:R-:W0:-:S00]  /*87e0*/  USETMAXREG.DEALLOC.CTAPOOL 0x28 ;  /* 0x00000028000079c8 */ /* 0x000e0000080e0500 */
[----:B0-----:R-:W-:-:S13]  /*87f0*/  ISETP.NE.AND P0, PT, R6, RZ, PT ;  /* 0x000000ff0600720c */ /* 0x001fda0003f05270 */
[----:B------:R-:W-:Y:S05]  /*8800*/  @P0 EXIT ;  /* 0x000000000000094d */ /* 0x000fea0003800000 */
[----:B------:R-:W-:Y:S01]  /*8810*/  LOP3.LUT P0, RZ, R5, 0xff, RZ, 0xc0, !PT ;  /* 0x000000ff05ff7812 */ /* 0x000fe2000780c0ff */
[----:B------:R-:W-:Y:S02]  /*8820*/  IMAD.MOV.U32 R5, RZ, RZ, 0x1 ;  /* 0x00000001ff057424 */ /* 0x000fe400078e00ff */
[----:B------:R-:W-:-:S10]  /*8830*/  IMAD.MOV.U32 R17, RZ, RZ, RZ ;  /* 0x000000ffff117224 */ /* 0x000fd400078e00ff */
[----:B------:R-:W-:Y:S05]  /*8840*/  @!P0 BRA `(.L_x_175) ;  /* 0x0000000c00348947 */ /* 0x000fea0003800000 */
[----:B------:R-:W0:Y:S01]  /*8850*/  LDC R5, c[0x0][0x28c] ;  /* 0x0000a300ff057b82 */ /* 0x000e220000000800 */
[----:B------:R-:W-:Y:S01]  /*8860*/  ULDC UR5, c[0x0][0x658] ;  /* 0x0001960000057ab9 */ /* 0x000fe20000000800 */
[----:B------:R-:W-:Y:S01]  /*8870*/  UMOV UR7, 0xffffffff ;  /* 0xffffffff00077882 */ /* 0x000fe20000000000 */
[----:B------:R-:W-:Y:S01]  /*8880*/  ULDC UR6, c[0x0][0xc] ;  /* 0x0000030000067ab9 */ /* 0x000fe20000000800 */
[----:B------:R-:W-:Y:S01]  /*8890*/  USHF.L.U32 UR8, UR7, UR5, URZ ;  /* 0x0000000507087299 */ /* 0x000fe2000800063f */
[----:B------:R-:W-:Y:S01]  /*88a0*/  BSSY B0, `(.L_x_175) ;  /* 0x00000c7000007945 */ /* 0x000fe20003800000 */
[----:B------:R-:W-:Y:S01]  /*88b0*/  UMOV UR9, 0x1 ;  /* 0x0000000100097882 */ /* 0x000fe20000000000 */
[----:B------:R-:W-:Y:S01]  /*88c0*/  ULDC UR7, c[0x0][0x10] ;  /* 0x0000040000077ab9 */ /* 0x000fe20000000800 */
[----:B------:R-:W1:Y:S01]  /*88d0*/  S2UR UR10, SR_CgaCtaId ;  /* 0x00000000000a79c3 */ /* 0x000e620000008800 */
[----:B------:R-:W-:Y:S01]  /*88e0*/  UIMAD.WIDE.U32 UR6, UR6, UR7, URZ ;  /* 0x00000007060672a5 */ /* 0x000fe2000f8e003f */
[----:B------:R-:W-:Y:S01]  /*88f0*/  IMAD.MOV.U32 R14, RZ, RZ, 0x1 ;  /* 0x00000001ff0e7424 */ /* 0x000fe200078e00ff */
[----:B------:R-:W-:Y:S01]  /*8900*/  USHF.L.U32 UR18, UR9, UR5, URZ ;  /* 0x0000000509127299 */ /* 0x000fe2000800063f */
[----:B------:R-:W-:Y:S01]  /*8910*/  LOP3.LUT R15, R4, 0x2, RZ, 0xfc, !PT ;  /* 0x00000002040f7812 */ /* 0x000fe200078efcff */
[----:B------:R-:W-:Y:S01]  /*8920*/  IMAD.MOV.U32 R17, RZ, RZ, RZ ;  /* 0x000000ffff117224 */ /* 0x000fe200078e00ff */
[----:B------:R-:W-:Y:S01]  /*8930*/  ULDC UR5, c[0x0][0x14] ;  /* 0x0000050000057ab9 */ /* 0x000fe20000000800 */
[----:B------:R-:W-:Y:S01]  /*8940*/  ULDC UR4, c[0x0][0x600] ;  /* 0x0001800000047ab9 */ /* 0x000fe20000000800 */
[----:B------:R-:W-:-:S02]  /*8950*/  UIMAD.WIDE.U32 UR22, UR6, UR5, URZ ;  /* 0x00000005061672a5 */ /* 0x000fc4000f8e003f */
[----:B------:R-:W-:Y:S02]  /*8960*/  UIMAD UR13, UR7, UR5, URZ ;  /* 0x00000005070d72a4 */ /* 0x000fe4000f8e023f */
[----:B------:R-:W-:Y:S02]  /*8970*/  UIADD3 UR4, UR4, -0x1, URZ ;  /* 0xffffffff04047890 */ /* 0x000fe4000fffe03f */
[----:B------:R-:W-:Y:S01]  /*8980*/  ULOP3.LUT UR17, URZ, UR8, URZ, 0x33, !UPT ;  /* 0x000000083f117292 */ /* 0x000fe2000f8e333f */
[----:B0-----:R-:W-:Y:S01]  /*8990*/  VIADD R5, R5, 0x7f ;  /* 0x0000007f05057836 */ /* 0x001fe20000000000 */
[----:B------:R-:W-:Y:S01]  /*89a0*/  UIADD3 UR13, UR23, UR13, URZ ;  /* 0x0000000d170d7290 */ /* 0x000fe2000fffe03f */
[----:B------:R-:W-:-:S03]  /*89b0*/  ULDC.64 UR24, c[0x0][0x198] ;  /* 0x0000660000187ab9 */ /* 0x000fc60000000a00 */
[----:B------:R-:W-:Y:S01]  /*89c0*/  SHF.R.S32.HI R6, RZ, 0x1f, R5 ;  /* 0x0000001fff067819 */ /* 0x000fe20000011405 */
[----:B-1----:R-:W-:-:S03]  /*89d0*/  IMAD.U32 R11, RZ, RZ, UR10 ;  /* 0x0000000aff0b7e24 */ /* 0x002fc6000f8e00ff */
[----:B------:R-:W-:Y:S01]  /*89e0*/  LEA.HI R6, R6, R5, RZ, 0x7 ;  /* 0x0000000506067211 */ /* 0x000fe200078f38ff */
[----:B------:R-:W-:-:S03]  /*89f0*/  IMAD.MOV.U32 R5, RZ, RZ, 0x1 ;  /* 0x00000001ff057424 */ /* 0x000fc600078e00ff */
[----:B------:R-:W-:-:S05]  /*8a00*/  SHF.R.S32.HI R10, RZ, 0x7, R6 ;  /* 0x00000007ff0a7819 */ /* 0x000fca0000011406 */
[----:B------:R-:W-:-:S07]  /*8a10*/  VIADD R12, R10, 0x1 ;  /* 0x000000010a0c7836 */ /* 0x000fce0000000000 */
.L_x_186:
[----:B------:R-:W-:-:S03]  /*8a20*/  UMOV UR5, 0xffffffff ;  /* 0xffffffff00057882 */ /* 0x000fc60000000000 */
[----:B------:R-:W-:Y:S05]  /*8a30*/  BRA.DIV UR5, `(.L_x_176) ;  /* 0x0000000e05cc7947 */ /* 0x000fea000b800000 */
[----:B------:R-:W-:-:S13]  /*8a40*/  ELECT P0, URZ, PT ;  /* 0x00000000003f782f */ /* 0x000fda0003800000 */
.L_x_198:
[----:B------:R-:W0:Y:S01]  /*8a50*/  LDC R6, c[0x0][0x28c] ;  /* 0x0000a300ff067b82 */ /* 0x000e220000000800 */
[----:B------:R-:W-:Y:S01]  /*8a60*/  BSSY B1, `(.L_x_177) ;  /* 0x000003a000017945 */ /* 0x000fe20003800000 */
[----:B0-----:R-:W-:-:S13]  /*8a70*/  ISETP.LT.OR P0, PT, R6, 0x1, !P0 ;  /* 0x000000010600780c */ /* 0x001fda0004701670 */
[----:B------:R-:W-:Y:S05]  /*8a80*/  @P0 BRA `(.L_x_178) ;  /* 0x0000000000dc0947 */ /* 0x000fea0003800000 */
[----:B------:R-:W-:Y:S02]  /*8a90*/  IMAD R18, R18, 0x4, R11 ;  /* 0x0000000412127824 */ /* 0x000fe400078e020b */
[----:B------:R-:W-:Y:S02]  /*8aa0*/  IMAD.SHL.U32 R19, R7, 0x40, RZ ;  /* 0x0000004007137824 */ /* 0x000fe400078e00ff */
[----:B------:R-:W-:Y:S02]  /*8ab0*/  IMAD.MOV.U32 R22, RZ, RZ, RZ ;  /* 0x000000ffff167224 */ /* 0x000fe400078e00ff */
[----:B------:R-:W-:Y:S02]  /*8ac0*/  IMAD.MOV.U32 R6, RZ, RZ, R12 ;  /* 0x000000ffff067224 */ /* 0x000fe400078e000c */
[----:B------:R-:W-:Y:S02]  /*8ad0*/  IMAD.MOV.U32 R7, RZ, RZ, R5 ;  /* 0x000000ffff077224 */ /* 0x000fe400078e0005 */
[----:B------:R-:W-:-:S02]  /*8ae0*/  IMAD.MOV.U32 R8, RZ, RZ, R17 ;  /* 0x000000ffff087224 */ /* 0x000fc400078e0011 */
[----:B------:R-:W-:-:S07]  /*8af0*/  IMAD.SHL.U32 R20, R18, 0x40, RZ ;  /* 0x0000004012147824 */ /* 0x000fce00078e00ff */
.L_x_181:
[----:B------:R-:W0:Y:S01]  /*8b00*/  S2UR UR5, SR_CgaCtaId ;  /* 0x00000000000579c3 */ /* 0x000e220000008800 */
[----:B------:R-:W-:Y:S02]  /*8b10*/  MOV R18, 0x400 ;  /* 0x0000040000127802 */ /* 0x000fe40000000f00 */
[----:B------:R-:W-:Y:S02]  /*8b20*/  SHF.L.U32 R9, R7, 0x1f, RZ ;  /* 0x0000001f07097819 */ /* 0x000fe400000006ff */
[----:B------:R-:W-:-:S13]  /*8b30*/  LOP3.LUT P1, RZ, R0, 0x7f, RZ, 0xc0, !PT ;  /* 0x0000007f00ff7812 */ /* 0x000fda000782c0ff */
[----:B------:R-:W1:Y:S01]  /*8b40*/  @!P1 LDC R13, c[0x0][0x500] ;  /* 0x00014000ff0d9b82 */ /* 0x000e620000000800 */
[----:B0-----:R-:W-:-:S05]  /*8b50*/  IMAD.U32 R11, RZ, RZ, UR5 ;  /* 0x00000005ff0b7e24 */ /* 0x001fca000f8e00ff */
[----:B------:R-:W-:-:S05]  /*8b60*/  LEA R21, R11, R18, 0x18 ;  /* 0x000000120b157211 */ /* 0x000fca00078ec0ff */
[----:B------:R-:W-:-:S04]  /*8b70*/  IMAD R18, R8, 0x8, R21 ;  /* 0x0000000808127824 */ /* 0x000fc800078e0215 */
[----:B------:R-:W0:Y:S02]  /*8b80*/  SYNCS.PHASECHK.TRANS64.TRYWAIT P0, [R18+URZ+0x28], R9 ;  /* 0x00002809120075a7 */ /* 0x000e24000800017f */
[----:B01----:R-:W-:Y:S05]  /*8b90*/  @!P0 BRA `(.L_x_179) ;  /* 0x0000000c00948947 */ /* 0x003fea0003800000 */
.L_x_199:
[----:B0-----:R-:W-:Y:S01]  /*8ba0*/  PRMT R9, R15, 0x9910, RZ ;  /* 0x000099100f097816 */ /* 0x001fe200000000ff */
[----:B------:R0:W-:Y:S03]  /*8bb0*/  @!P1 SYNCS.ARRIVE.TRANS64 RZ, [R18+URZ], R13 ;  /* 0x0000000d12ff99a7 */ /* 0x0001e6000800003f */
[----:B------:R-:W-:-:S13]  /*8bc0*/  ISETP.NE.AND P0, PT, R9, 0x2, PT ;  /* 0x000000020900780c */ /* 0x000fda0003f05270 */
[----:B0-----:R-:W-:Y:S05]  /*8bd0*/  @P0 BRA `(.L_x_180) ;  /* 0x0000000000040947 */ /* 0x001fea0003800000 */
[----:B------:R-:W-:Y:S01]  /*8be0*/  BPT.TRAP 0x1 ;  /* 0x000000040000795c */ /* 0x000fe20000300000 */
.L_x_180:
[----:B------:R-:W-:Y:S01]  /*8bf0*/  IMAD R9, R8, 0x4, R11 ;  /* 0x0000000408097824 */ /* 0x000fe200078e020b */
[----:B------:R-:W-:Y:S01]  /*8c00*/  R2UR UR9, R18 ;  /* 0x00000000120972ca */ /* 0x000fe200000e0000 */
[----:B------:R-:W-:Y:S01]  /*8c10*/  VIADD R6, R6, 0xffffffff ;  /* 0xffffffff06067836 */ /* 0x000fe20000000000 */
[----:B------:R-:W-:Y:S01]  /*8c20*/  UIADD3 UR6, UP0, UR24, 0xf0, URZ ;  /* 0x000000f018067890 */ /* 0x000fe2000ff1e03f */
[--C-:B------:R-:W-:Y:S01]  /*8c30*/  IMAD.U32 R9, R9, 0x2000, R21.reuse ;  /* 0x0000200009097824 */ /* 0x100fe200078e0015 */
[----:B------:R-:W-:Y:S01]  /*8c40*/  R2UR UR11, R20 ;  /* 0x00000000140b72ca */ /* 0x000fe200000e0000 */
[----:B------:R-:W-:Y:S01]  /*8c50*/  IMAD R21, R8, 0x2000, R21 ;  /* 0x0000200008157824 */ /* 0x000fe200078e0215 */
[----:B------:R-:W-:Y:S01]  /*8c60*/  R2UR UR10, R22 ;  /* 0x00000000160a72ca */ /* 0x000fe200000e0000 */
[----:B------:R-:W-:Y:S01]  /*8c70*/  UIADD3 UR26, UP1, UR24, 0x1f0, URZ ;  /* 0x000001f0181a7890 */ /* 0x000fe2000ff3e03f */
[----:B------:R-:W-:Y:S01]  /*8c80*/  R2UR UR5, R9 ;  /* 0x00000000090572ca */ /* 0x000fe200000e0000 */
[----:B------:R-:W-:Y:S01]  /*8c90*/  UIADD3.X UR7, URZ, UR25, URZ, UP0, !UPT ;  /* 0x000000193f077290 */ /* 0x000fe200087fe43f */
[----:B------:R-:W-:Y:S01]  /*8ca0*/  R2UR UR8, R21 ;  /* 0x00000000150872ca */ /* 0x000fe200000e0000 */
[----:B------:R-:W-:Y:S01]  /*8cb0*/  VIADD R8, R8, 0x1 ;  /* 0x0000000108087836 */ /* 0x000fe20000000000 */
[----:B------:R-:W-:Y:S01]  /*8cc0*/  R2UR UR12, R16 ;  /* 0x00000000100c72ca */ /* 0x000fe200000e0000 */
[----:B------:R-:W-:Y:S01]  /*8cd0*/  UIADD3.X UR27, URZ, UR25, URZ, UP1, !UPT ;  /* 0x000000193f1b7290 */ /* 0x000fe20008ffe43f */
[----:B------:R-:W-:Y:S01]  /*8ce0*/  R2UR UR19, R19 ;  /* 0x00000000131372ca */ /* 0x000fe200000e0000 */
[----:B------:R-:W-:Y:S01]  /*8cf0*/  UMOV UR20, 0xf0000 ;  /* 0x000f000000147882 */ /* 0x000fe20000000000 */
[----:B------:R-:W-:Y:S01]  /*8d00*/  ISETP.GT.AND P1, PT, R6, 0x1, PT ;  /* 0x000000010600780c */ /* 0x000fe20003f24270 */
[----:B------:R-:W-:Y:S01]  /*8d10*/  UMOV UR14, 0x0 ;  /* 0x00000000000e7882 */ /* 0x000fe20000000000 */
[----:B------:R-:W-:Y:S01]  /*8d20*/  UMOV UR15, 0x10000000 ;  /* 0x10000000000f7882 */ /* 0x000fe20000000000 */
[----:B------:R-:W-:Y:S01]  /*8d30*/  ISETP.NE.AND P0, PT, R8, 0x5, PT ;  /* 0x000000050800780c */ /* 0x000fe20003f05270 */
[----:B------:R-:W-:Y:S01]  /*8d40*/  VIADD R22, R22, 0x80 ;  /* 0x0000008016167836 */ /* 0x000fe20000000000 */
[----:B------:R-:W-:-:S02]  /*8d50*/  UIADD3 UR5, UR5, 0x100, URZ ;  /* 0x0000010005057890 */ /* 0x000fc4000fffe03f */
[----:B------:R-:W-:Y:S01]  /*8d60*/  UIADD3 UR16, UR8, 0x28100, URZ ;  /* 0x0002810008107890 */ /* 0x000fe2000fffe03f */
[----:B------:R-:W-:Y:S02]  /*8d70*/  SEL R18, RZ, 0x1, P0 ;  /* 0x00000001ff127807 */ /* 0x000fe40000000000 */
[----:B------:R-:W-:Y:S02]  /*8d80*/  SEL R8, R8, RZ, P0 ;  /* 0x000000ff08087207 */ /* 0x000fe40000000000 */
[----:B------:R-:W-:Y:S01]  /*8d90*/  UMOV UR8, UR5 ;  /* 0x0000000500087c82 */ /* 0x000fe20008000000 */
[----:B------:R-:W-:Y:S01]  /*8da0*/  LOP3.LUT R7, R7, R18, RZ, 0x3c, !PT ;  /* 0x0000001207077212 */ /* 0x000fe200078e3cff */
[----:B------:R0:W-:Y:S02]  /*8db0*/  UTMALDG.3D.MULTICAST [UR8], [UR6], UR20, desc[UR14] ;  /* 0x00000e08060073b4 */ /* 0x0001e40008011814 */
[----:B0-----:R-:W-:Y:S01]  /*8dc0*/  UMOV UR8, UR16 ;  /* 0x0000001000087c82 */ /* 0x001fe20008000000 */
[----:B------:R-:W-:-:S02]  /*8dd0*/  UMOV UR11, UR19 ;  /* 0x00000013000b7c82 */ /* 0x000fc40008000000 */
[----:B------:R0:W-:Y:S02]  /*8de0*/  UTMALDG.3D [UR8], [UR26], desc[UR14] ;  /* 0x00000e081a0075b4 */ /* 0x0001e40008011000 */
[----:B0-----:R-:W-:Y:S05]  /*8df0*/  @P1 BRA `(.L_x_181) ;  /* 0xfffffffc00401947 */ /* 0x001fea000383ffff */
.L_x_178:
[----:B------:R-:W-:Y:S05]  /*8e00*/  BSYNC B1 ;  /* 0x0000000000017941 */ /* 0x000fea0003800000 */
.L_x_177:
[----:B------:R-:W-:Y:S01]  /*8e10*/  LOP3.LUT P1, RZ, R14, 0xff, RZ, 0xc0, !PT ;  /* 0x000000ff0eff7812 */ /* 0x000fe2000782c0ff */
[C---:B------:R-:W-:Y:S01]  /*8e20*/  IMAD.IADD R17, R10.reuse, 0x1, R17 ;  /* 0x000000010a117824 */ /* 0x040fe200078e0211 */
[----:B------:R-:W-:Y:S01]  /*8e30*/  ULDC.64 UR6, c[0x0][0x650] ;  /* 0x0001940000067ab9 */ /* 0x000fe20000000a00 */
[C---:B------:R-:W-:Y:S01]  /*8e40*/  ISETP.GE.U32.AND P2, PT, R10.reuse, 0x5, PT ;  /* 0x000000050a00780c */ /* 0x040fe20003f46070 */
[----:B------:R-:W-:Y:S01]  /*8e50*/  BSSY B1, `(.L_x_182) ;  /* 0x0000069000017945 */ /* 0x000fe20003800000 */
[----:B------:R-:W-:Y:S01]  /*8e60*/  IMAD.MOV.U32 R18, RZ, RZ, -0x1 ;  /* 0xffffffffff127424 */ /* 0x000fe200078e00ff */
[----:B------:R-:W-:Y:S01]  /*8e70*/  ISETP.GT.U32.AND P0, PT, R17, 0x4, PT ;  /* 0x000000041100780c */ /* 0x000fe20003f04070 */
[----:B------:R-:W-:Y:S01]  /*8e80*/  IMAD.MOV.U32 R16, RZ, RZ, -0x1 ;  /* 0xffffffffff107424 */ /* 0x000fe200078e00ff */
[----:B------:R-:W-:Y:S02]  /*8e90*/  PRMT R14, RZ, 0x7610, R14 ;  /* 0x00007610ff0e7816 */ /* 0x000fe4000000000e */
[----:B------:R-:W-:-:S03]  /*8ea0*/  ISETP.LT.U32.AND P0, PT, R10, 0x5, P0 ;  /* 0x000000050a00780c */ /* 0x000fc60000701070 */
[----:B------:R-:W0:Y:S01]  /*8eb0*/  @P1 S2R R11, SR_CgaCtaId ;  /* 0x00000000000b1919 */ /* 0x000e220000008800 */
[----:B------:R-:W-:-:S04]  /*8ec0*/  @P1 MOV R6, 0x400 ;  /* 0x0000040000061802 */ /* 0x000fc80000000f00 */
[----:B0-----:R-:W-:Y:S01]  /*8ed0*/  @P1 LEA R8, R11, R6, 0x18 ;  /* 0x000000060b081211 */ /* 0x001fe200078ec0ff */
[----:B------:R-:W-:Y:S01]  /*8ee0*/  IMAD.WIDE.U32 R6, R17, -0x33333333, RZ ;  /* 0xcccccccd11067825 */ /* 0x000fe200078e00ff */
[----:B------:R-:W-:Y:S02]  /*8ef0*/  SEL R6, RZ, 0x1, !P0 ;  /* 0x00000001ff067807 */ /* 0x000fe40004000000 */
[----:B------:R0:W-:Y:S01]  /*8f00*/  @P1 SYNCS.ARRIVE.TRANS64.A1T0 RZ, [R8+URZ+0x68], RZ ;  /* 0x000068ff08ff19a7 */ /* 0x0001e2000810003f */
[----:B------:R-:W-:Y:S02]  /*8f10*/  IADD3 R2, P1, R2, UR22, RZ ;  /* 0x0000001602027c10 */ /* 0x000fe4000ff3e0ff */
[----:B------:R-:W-:Y:S02]  /*8f20*/  LOP3.LUT R5, R5, R6, RZ, 0x3c, !PT ;  /* 0x0000000605057212 */ /* 0x000fe400078e3cff */
[----:B------:R-:W-:Y:S02]  /*8f30*/  IADD3.X R3, R3, UR13, RZ, P1, !PT ;  /* 0x0000000d03037c10 */ /* 0x000fe40008ffe4ff */
[----:B------:R-:W-:-:S02]  /*8f40*/  ISETP.GE.U32.AND P0, PT, R2, UR6, PT ;  /* 0x0000000602007c0c */ /* 0x000fc4000bf06070 */
[----:B0-----:R-:W-:Y:S01]  /*8f50*/  SHF.R.U32.HI R8, RZ, 0x2, R7 ;  /* 0x00000002ff087819 */ /* 0x001fe20000011607 */
[----:B------:R-:W-:Y:S01]  /*8f60*/  IMAD.MOV.U32 R7, RZ, RZ, -0x1 ;  /* 0xffffffffff077424 */ /* 0x000fe200078e00ff */
[----:B------:R-:W-:Y:S02]  /*8f70*/  ISETP.GE.U32.AND.EX P0, PT, R3, UR7, PT, P0 ;  /* 0x0000000703007c0c */ /* 0x000fe4000bf06100 */
[----:B------:R-:W-:Y:S01]  /*8f80*/  @P2 LOP3.LUT R5, R5, 0x1, R8, 0x78, !PT ;  /* 0x0000000105052812 */ /* 0x000fe200078e7808 */
[----:B------:R-:W-:Y:S01]  /*8f90*/  IMAD R17, R8, -0x5, R17 ;  /* 0xfffffffb08117824 */ /* 0x000fe200078e0211 */
[----:B------:R-:W-:-:S09]  /*8fa0*/  PRMT R6, RZ, 0x7610, R6 ;  /* 0x00007610ff067816 */ /* 0x000fd20000000006 */
[----:B------:R-:W-:Y:S05]  /*8fb0*/  @P0 BRA `(.L_x_183) ;  /* 0x0000000400480947 */ /* 0x000fea0003800000 */
[----:B------:R-:W0:Y:S01]  /*8fc0*/  S2R R18, SR_CTAID.X ;  /* 0x0000000000127919 */ /* 0x000e220000002500 */
[----:B------:R-:W-:Y:S01]  /*8fd0*/  ULDC.64 UR6, c[0x0][0x628] ;  /* 0x00018a0000067ab9 */ /* 0x000fe20000000a00 */
[----:B------:R-:W1:Y:S01]  /*8fe0*/  LDC R19, c[0x0][0x144] ;  /* 0x00005100ff137b82 */ /* 0x000e620000000800 */
[----:B------:R-:W-:Y:S01]  /*8ff0*/  ISETP.NE.U32.AND P0, PT, RZ, UR6, PT ;  /* 0x00000006ff007c0c */ /* 0x000fe2000bf05070 */
[----:B------:R-:W2:Y:S01]  /*9000*/  S2R R13, SR_CTAID.Y ;  /* 0x00000000000d7919 */ /* 0x000ea20000002600 */
[----:B------:R-:W-:Y:S01]  /*9010*/  ULDC UR8, c[0x0][0x630] ;  /* 0x00018c0000087ab9 */ /* 0x000fe20000000800 */
[----:B------:R-:W-:Y:S01]  /*9020*/  ULDC UR9, c[0x0][0x150] ;  /* 0x0000540000097ab9 */ /* 0x000fe20000000800 */
[----:B------:R-:W-:Y:S01]  /*9030*/  ISETP.NE.AND.EX P0, PT, RZ, UR7, PT, P0 ;  /* 0x00000007ff007c0c */ /* 0x000fe2000bf05300 */
[----:B------:R-:W-:Y:S02]  /*9040*/  IMAD.MOV.U32 R6, RZ, RZ, R2 ;  /* 0x000000ffff067224 */ /* 0x000fe400078e0002 */
[----:B------:R-:W-:Y:S01]  /*9050*/  IMAD.MOV.U32 R7, RZ, RZ, R3 ;  /* 0x000000ffff077224 */ /* 0x000fe200078e0003 */
[----:B0-----:R-:W-:-:S09]  /*9060*/  I2FP.F32.U32 R20, R18 ;  /* 0x0000001200147245 */ /* 0x001fd20000201000 */
[----:B------:R-:W-:Y:S05]  /*9070*/  @!P0 BRA `(.L_x_184) ;  /* 0x0000000000288947 */ /* 0x000fea0003800000 */
[----:B------:R-:W-:Y:S02]  /*9080*/  ULDC UR5, c[0x0][0x634] ;  /* 0x00018d0000057ab9 */ /* 0x000fe40000000800 */
[----:B------:R-:W-:-:S05]  /*9090*/  IADD3 R7, P0, R2, UR5, RZ ;  /* 0x0000000502077c10 */ /* 0x000fca000ff1e0ff */
[----:B------:R-:W-:-:S04]  /*90a0*/  IMAD.X R21, RZ, RZ, R3, P0 ;  /* 0x000000ffff157224 */ /* 0x000fc800000e0603 */
[----:B------:R-:W-:-:S04]  /*90b0*/  IMAD.WIDE.U32 R8, R21, UR6, RZ ;  /* 0x0000000615087c25 */ /* 0x000fc8000f8e00ff */
[----:B------:R-:W-:-:S04]  /*90c0*/  IMAD.WIDE.U32 R8, P0, R7, UR7, R8 ;  /* 0x0000000707087c25 */ /* 0x000fc8000f800008 */
[----:B------:R-:W-:-:S04]  /*90d0*/  IMAD.WIDE.U32 R6, R7, UR6, RZ ;  /* 0x0000000607067c25 */ /* 0x000fc8000f8e00ff */
[----:B------:R-:W-:Y:S01]  /*90e0*/  IMAD.MOV.U32 R6, RZ, RZ, R9 ;  /* 0x000000ffff067224 */ /* 0x000fe200078e0009 */
[----:B------:R-:W-:Y:S01]  /*90f0*/  IADD3 RZ, P1, R7, R8, RZ ;  /* 0x0000000807ff7210 */ /* 0x000fe20007f3e0ff */
[----:B------:R-:W-:-:S04]  /*9100*/  IMAD.X R7, RZ, RZ, RZ, P0 ;  /* 0x000000ffff077224 */ /* 0x000fc800000e06ff */
[----:B------:R-:W-:-:S08]  /*9110*/  IMAD.WIDE.U32.X R6, R21, UR7, R6, P1 ;  /* 0x0000000715067c25 */ /* 0x000fd000088e0406 */
.L_x_184:
[----:B------:R-:W-:Y:S01]  /*9120*/  FMUL R20, R20, UR9 ;  /* 0x0000000914147c20 */ /* 0x000fe20008400000 */
[--C-:B------:R-:W-:Y:S01]  /*9130*/  SHF.R.U64 R16, R6, UR8, R7.reuse ;  /* 0x0000000806107c19 */ /* 0x100fe20008001207 */
[----:B------:R-:W-:Y:S01]  /*9140*/  ULDC.64 UR6, c[0x0][0x620] ;  /* 0x0001880000067ab9 */ /* 0x000fe20000000a00 */
[----:B------:R-:W-:Y:S01]  /*9150*/  SHF.R.U32.HI R6, RZ, UR8, R7 ;  /* 0x00000008ff067c19 */ /* 0x000fe20008011607 */
[----:B------:R-:W-:Y:S01]  /*9160*/  ULDC.64 UR8, c[0x0][0x640] ;  /* 0x0001900000087ab9 */ /* 0x000fe20000000a00 */
[----:B------:R-:W-:Y:S01]  /*9170*/  IADD3 R7, P0, RZ, -R16, RZ ;  /* 0x80000010ff077210 */ /* 0x000fe20007f1e0ff */
[----:B------:R-:W0:Y:S01]  /*9180*/  F2I.U32.TRUNC.NTZ R20, R20 ;  /* 0x0000001400147305 */ /* 0x000e22000020f000 */
[----:B------:R-:W3:Y:S01]  /*9190*/  LDC R22, c[0x0][0x148] ;  /* 0x00005200ff167b82 */ /* 0x000ee20000000800 */
[----:B------:R-:W-:Y:S02]  /*91a0*/  ULDC UR5, c[0x0][0x618] ;  /* 0x0001860000057ab9 */ /* 0x000fe40000000800 */
[----:B------:R-:W-:Y:S01]  /*91b0*/  IMAD.X R6, RZ, RZ, ~R6, P0 ;  /* 0x000000ffff067224 */ /* 0x000fe200000e0e06 */
[----:B------:R-:W-:-:S03]  /*91c0*/  ISETP.NE.U32.AND P0, PT, RZ, UR8, PT ;  /* 0x00000008ff007c0c */ /* 0x000fc6000bf05070 */
[----:B------:R-:W-:Y:S01]  /*91d0*/  IMAD R6, R6, UR6, RZ ;  /* 0x0000000606067c24 */ /* 0x000fe2000f8e02ff */
[----:B------:R-:W-:-:S03]  /*91e0*/  ISETP.NE.AND.EX P0, PT, RZ, UR9, PT, P0 ;  /* 0x00000009ff007c0c */ /* 0x000fc6000bf05300 */
[C---:B------:R-:W-:Y:S02]  /*91f0*/  IMAD R9, R7.reuse, UR7, R6 ;  /* 0x0000000707097c24 */ /* 0x040fe4000f8e0206 */
[----:B------:R-:W-:Y:S01]  /*9200*/  IMAD.WIDE.U32 R6, R7, UR6, R2 ;  /* 0x0000000607067c25 */ /* 0x000fe2000f8e0002 */
[----:B------:R-:W-:-:S03]  /*9210*/  ULDC UR6, c[0x0][0x154] ;  /* 0x0000550000067ab9 */ /* 0x000fc60000000800 */
[----:B0-----:R-:W-:Y:S02]  /*9220*/  IMAD.MOV R8, RZ, RZ, -R20 ;  /* 0x000000ffff087224 */ /* 0x001fe400078e0a14 */
[----:B------:R-:W-:Y:S02]  /*9230*/  IMAD.IADD R7, R7, 0x1, R9 ;  /* 0x0000000107077824 */ /* 0x000fe400078e0209 */
[----:B-1----:R-:W-:Y:S01]  /*9240*/  IMAD R18, R19, R8, R18 ;  /* 0x0000000813127224 */ /* 0x002fe200078e0212 */
[----:B--2---:R-:W-:Y:S02]  /*9250*/  I2FP.F32.U32 R8, R13 ;  /* 0x0000000d00087245 */ /* 0x004fe40000201000 */
[--C-:B------:R-:W-:Y:S02]  /*9260*/  SHF.R.U64 R19, R6, UR5, R7.reuse ;  /* 0x0000000506137c19 */ /* 0x100fe40008001207 */
[----:B------:R-:W-:Y:S01]  /*9270*/  SHF.R.U32.HI R6, RZ, UR5, R7 ;  /* 0x00000005ff067c19 */ /* 0x000fe20008011607 */
[----:B------:R-:W-:Y:S01]  /*9280*/  FMUL R8, R8, UR6 ;  /* 0x0000000608087c20 */ /* 0x000fe20008400000 */
[----:B------:R-:W-:-:S02]  /*9290*/  ULDC UR5, c[0x0][0x608] ;  /* 0x0001820000057ab9 */ /* 0x000fc40000000800 */
[--C-:B------:R-:W-:Y:S01]  /*92a0*/  SHF.R.U64 R21, R19, UR5, R6.reuse ;  /* 0x0000000513157c19 */ /* 0x100fe20008001206 */
[----:B------:R0:W1:Y:S01]  /*92b0*/  F2I.U32.TRUNC.NTZ R24, R8 ;  /* 0x0000000800187305 */ /* 0x000062000020f000 */
[----:B------:R-:W-:Y:S01]  /*92c0*/  SHF.R.U32.HI R6, RZ, UR5, R6 ;  /* 0x00000005ff067c19 */ /* 0x000fe20008011606 */
[----:B------:R-:W-:-:S03]  /*92d0*/  ULDC UR5, c[0x0][0x658] ;  /* 0x0001960000057ab9 */ /* 0x000fc60000000800 */
[--C-:B------:R-:W-:Y:S02]  /*92e0*/  SHF.R.U64 R20, R21, UR5, R6.reuse ;  /* 0x0000000515147c19 */ /* 0x100fe40008001206 */
[----:B------:R-:W-:-:S03]  /*92f0*/  SHF.R.U32.HI R23, RZ, UR5, R6 ;  /* 0x00000005ff177c19 */ /* 0x000fc60008011606 */
[----:B------:R-:W-:Y:S02]  /*9300*/  IMAD.MOV.U32 R6, RZ, RZ, R20 ;  /* 0x000000ffff067224 */ /* 0x000fe400078e0014 */
[----:B------:R-:W-:Y:S01]  /*9310*/  IMAD.MOV.U32 R7, RZ, RZ, R23 ;  /* 0x000000ffff077224 */ /* 0x000fe200078e0017 */
[----:B0-----:R-:W-:Y:S06]  /*9320*/  @!P0 BRA `(.L_x_185) ;  /* 0x0000000000288947 */ /* 0x001fec0003800000 */
        /* <DEDUP_REMOVED lines=10> */
.L_x_185:
[----:B------:R-:W-:Y:S01]  /*93d0*/  ULDC UR5, c[0x0][0x648] ;  /* 0x0001920000057ab9 */ /* 0x000fe20000000800 */
[----:B------:R-:W-:Y:S01]  /*93e0*/  LOP3.LUT R21, R21, UR17, RZ, 0xc0, !PT ;  /* 0x0000001115157c12 */ /* 0x000fe2000f8ec0ff */
[----:B-1----:R-:W-:Y:S01]  /*93f0*/  IMAD.MOV R24, RZ, RZ, -R24 ;  /* 0x000000ffff187224 */ /* 0x002fe200078e0a18 */
[----:B------:R-:W-:Y:S01]  /*9400*/  SHF.R.U64 R6, R6, UR5, R7 ;  /* 0x0000000506067c19 */ /* 0x000fe20008001207 */
[----:B------:R-:W-:Y:S01]  /*9410*/  ULDC UR5, c[0x0][0x638] ;  /* 0x00018e0000057ab9 */ /* 0x000fe20000000800 */
[----:B------:R-:W-:Y:S01]  /*9420*/  LOP3.LUT R9, R19, UR4, RZ, 0xc0, !PT ;  /* 0x0000000413097c12 */ /* 0x000fe2000f8ec0ff */
[----:B---3--:R-:W-:Y:S01]  /*9430*/  @P4 IMAD R18, R22, R24, R13 ;  /* 0x0000001816124224 */ /* 0x008fe200078e020d */
[----:B------:R-:W-:Y:S01]  /*9440*/  ULDC UR6, c[0x0][0x610] ;  /* 0x0001840000067ab9 */ /* 0x000fe20000000800 */
[----:B------:R-:W-:Y:S02]  /*9450*/  IMAD.MOV R7, RZ, RZ, -R6 ;  /* 0x000000ffff077224 */ /* 0x000fe400078e0a06 */
[----:B------:R-:W-:-:S02]  /*9460*/  IMAD R21, R6, UR18, R21 ;  /* 0x0000001206157c24 */ /* 0x000fc4000f8e0215 */
[----:B------:R-:W-:Y:S01]  /*9470*/  IMAD R20, R7, UR5, R20 ;  /* 0x0000000507147c24 */ /* 0x000fe2000f8e0214 */
[----:B------:R-:W-:Y:S01]  /*9480*/  ULDC UR5, c[0x0][0x600] ;  /* 0x0001800000057ab9 */ /* 0x000fe20000000800 */
[----:B------:R-:W-:Y:S02]  /*9490*/  IMAD R18, R21, UR6, R18 ;  /* 0x0000000615127c24 */ /* 0x000fe4000f8e0212 */
[----:B------:R-:W-:Y:S02]  /*94a0*/  IMAD R9, R20, UR5, R9 ;  /* 0x0000000514097c24 */ /* 0x000fe4000f8e0209 */
[----:B------:R-:W-:-:S03]  /*94b0*/  IMAD.MOV.U32 R6, RZ, RZ, 0x1 ;  /* 0x00000001ff067424 */ /* 0x000fc600078e00ff */
[----:B------:R-:W-:Y:S02]  /*94c0*/  SEL R7, R9, R18, !P4 ;  /* 0x0000001209077207 */ /* 0x000fe40006000000 */
[----:B------:R-:W-:-:S07]  /*94d0*/  SEL R18, R18, R9, !P4 ;  /* 0x0000000912127207 */ /* 0x000fce0006000000 */
.L_x_183:
[----:B------:R-:W-:Y:S05]  /*94e0*/  BSYNC B1 ;  /* 0x0000000000017941 */ /* 0x000fea0003800000 */
.L_x_182:
[----:B------:R-:W-:-:S13]  /*94f0*/  LOP3.LUT P0, RZ, R6, 0xff, RZ, 0xc0, !PT ;  /* 0x000000ff06ff7812 */ /* 0x000fda000780c0ff */
[----:B------:R-:W-:Y:S05]  /*9500*/  @P0 BRA `(.L_x_186) ;  /* 0xfffffff400440947 */ /* 0x000fea000383ffff */
[----:B------:R-:W-:Y:S05]  /*9510*/  BSYNC B0 ;  /* 0x0000000000007941 */ /* 0x000fea0003800000 */
.L_x_175:
[----:B------:R-:W-:-:S03]  /*9520*/  UMOV UR5, 0xffffffff ;  /* 0xffffffff00057882 */ /* 0x000fc60000000000 */
[----:B------:R-:W-:Y:S05]  /*9530*/  BRA.DIV UR5, `(.L_x_187) ;  /* 0x0000000605407947 */ /* 0x000fea000b800000 */
[----:B------:R-:W-:-:S13]  /*9540*/  ELECT P0, URZ, PT ;  /* 0x00000000003f782f */ /* 0x000fda0003800000 */
.L_x_202:
[----:B------:R-:W-:Y:S04]  /*9550*/  BSSY B0, `(.L_x_188) ;  /* 0x0000034000007945 */ /* 0x000fe80003800000 */
[----:B------:R-:W-:Y:S05]  /*9560*/  @!P0 BRA `(.L_x_189) ;  /* 0x0000000000c88947 */ /* 0x000fea0003800000 */
[----:B------:R-:W-:-:S04]  /*9570*/  LOP3.LUT R4, R4, 0x2, RZ, 0xfc, !PT ;  /* 0x0000000204047812 */ /* 0x000fc800078efcff */
[----:B------:R-:W-:-:S13]  /*9580*/  ISETP.NE.AND P0, PT, R4, 0x3, PT ;  /* 0x000000030400780c */ /* 0x000fda0003f05270 */
[----:B------:R-:W-:Y:S05]  /*9590*/  @!P0 BRA `(.L_x_190) ;  /* 0x0000000000048947 */ /* 0x000fea0003800000 */
[----:B------:R-:W-:Y:S01]  /*95a0*/  BPT.TRAP 0x1 ;  /* 0x000000040000795c */ /* 0x000fe20000300000 */
.L_x_190:
[----:B------:R-:W0:Y:S01]  /*95b0*/  S2R R3, SR_CgaCtaId ;  /* 0x0000000000037919 */ /* 0x000e220000008800 */
[----:B------:R-:W-:-:S04]  /*95c0*/  MOV R0, 0x400 ;  /* 0x0000040000007802 */ /* 0x000fc80000000f00 */
[----:B0-----:R-:W-:Y:S02]  /*95d0*/  LEA R0, R3, R0, 0x18 ;  /* 0x0000000003007211 */ /* 0x001fe400078ec0ff */
[----:B------:R-:W-:-:S03]  /*95e0*/  SHF.L.U32 R3, R5, 0x1f, RZ ;  /* 0x0000001f05037819 */ /* 0x000fc600000006ff */
[----:B------:R-:W-:-:S04]  /*95f0*/  VIADD R0, R0, 0x28 ;  /* 0x0000002800007836 */ /* 0x000fc80000000000 */
[C---:B------:R-:W-:Y:S02]  /*9600*/  IMAD R6, R17.reuse, 0x8, R0 ;  /* 0x0000000811067824 */ /* 0x040fe400078e0200 */
[----:B------:R-:W-:Y:S02]  /*9610*/  VIADD R17, R17, 0x1 ;  /* 0x0000000111117836 */ /* 0x000fe40000000000 */
[----:B------:R-:W0:Y:S03]  /*9620*/  SYNCS.PHASECHK.TRANS64.TRYWAIT P0, [R6+URZ], R3 ;  /* 0x00000003060075a7 */ /* 0x000e26000800017f */
[----:B------:R-:W-:-:S04]  /*9630*/  ISETP.NE.AND P1, PT, R17, 0x5, PT ;  /* 0x000000051100780c */ /* 0x000fc80003f25270 */
[----:B------:R-:W-:Y:S02]  /*9640*/  SEL R2, RZ, 0x1, P1 ;  /* 0x00000001ff027807 */ /* 0x000fe40000800000 */
[----:B------:R-:W-:Y:S02]  /*9650*/  SEL R17, R17, RZ, P1 ;  /* 0x000000ff11117207 */ /* 0x000fe40000800000 */
[----:B------:R-:W-:-:S03]  /*9660*/  LOP3.LUT R8, R5, R2, RZ, 0x3c, !PT ;  /* 0x0000000205087212 */ /* 0x000fc600078e3cff */
[----:B------:R-:W-:Y:S01]  /*9670*/  IMAD R7, R17, 0x8, R0 ;  /* 0x0000000811077824 */ /* 0x000fe200078e0200 */
[----:B------:R-:W-:Y:S01]  /*9680*/  SHF.L.U32 R4, R8, 0x1f, RZ ;  /* 0x0000001f08047819 */ /* 0x000fe200000006ff */
[----:B0-----:R-:W-:Y:S06]  /*9690*/  @!P0 BRA `(.L_x_191) ;  /* 0x0000000400088947 */ /* 0x001fec0003800000 */
.L_x_203:
[----:B------:R-:W1:Y:S01]  /*96a0*/  SYNCS.PHASECHK.TRANS64.TRYWAIT P0, [R7+URZ], R4 ;  /* 0x00000004070075a7 */ /* 0x000e62000800017f */
[----:B------:R-:W-:-:S05]  /*96b0*/  VIADD R2, R17, 0x1 ;  /* 0x0000000111027836 */ /* 0x000fca0000000000 */
[----:B------:R-:W-:-:S04]  /*96c0*/  ISETP.NE.AND P1, PT, R2, 0x5, PT ;  /* 0x000000050200780c */ /* 0x000fc80003f25270 */
[----:B0-----:R-:W-:Y:S02]  /*96d0*/  SEL R3, RZ, 0x1, P1 ;  /* 0x00000001ff037807 */ /* 0x001fe40000800000 */
[----:B------:R-:W-:Y:S02]  /*96e0*/  SEL R9, R2, RZ, P1 ;  /* 0x000000ff02097207 */ /* 0x000fe40000800000 */
[----:B------:R-:W-:-:S03]  /*96f0*/  LOP3.LUT R8, R8, R3, RZ, 0x3c, !PT ;  /* 0x0000000308087212 */ /* 0x000fc600078e3cff */
[----:B------:R-:W-:Y:S01]  /*9700*/  IMAD R10, R9, 0x8, R0 ;  /* 0x00000008090a7824 */ /* 0x000fe200078e0200 */
[----:B------:R-:W-:Y:S01]  /*9710*/  SHF.L.U32 R5, R8, 0x1f, RZ ;  /* 0x0000001f08057819 */ /* 0x000fe200000006ff */
[----:B-1----:R-:W-:Y:S06]  /*9720*/  @!P0 BRA `(.L_x_192) ;  /* 0x0000000000f88947 */ /* 0x002fec0003800000 */
.L_x_204:
[----:B------:R-:W1:Y:S01]  /*9730*/  SYNCS.PHASECHK.TRANS64.TRYWAIT P0, [R10+URZ], R5 ;  /* 0x000000050a0075a7 */ /* 0x000e62000800017f */
[----:B------:R-:W-:-:S05]  /*9740*/  VIADD R2, R9, 0x1 ;  /* 0x0000000109027836 */ /* 0x000fca0000000000 */
[----:B------:R-:W-:-:S04]  /*9750*/  ISETP.NE.AND P1, PT, R2, 0x5, PT ;  /* 0x000000050200780c */ /* 0x000fc80003f25270 */
[----:B------:R-:W-:Y:S02]  /*9760*/  SEL R3, RZ, 0x1, P1 ;  /* 0x00000001ff037807 */ /* 0x000fe40000800000 */
[----:B0-----:R-:W-:Y:S02]  /*9770*/  SEL R7, R2, RZ, P1 ;  /* 0x000000ff02077207 */ /* 0x001fe40000800000 */
[----:B------:R-:W-:-:S03]  /*9780*/  LOP3.LUT R9, R8, R3, RZ, 0x3c, !PT ;  /* 0x0000000308097212 */ /* 0x000fc600078e3cff */
[----:B------:R-:W-:Y:S01]  /*9790*/  IMAD R11, R7, 0x8, R0 ;  /* 0x00000008070b7824 */ /* 0x000fe200078e0200 */
[----:B------:R-:W-:Y:S01]  /*97a0*/  SHF.L.U32 R6, R9, 0x1f, RZ ;  /* 0x0000001f09067819 */ /* 0x000fe200000006ff */
[----:B-1----:R-:W-:Y:S06]  /*97b0*/  @!P0 BRA `(.L_x_193) ;  /* 0x0000000000e88947 */ /* 0x002fec0003800000 */
.L_x_205:
[----:B------:R-:W1:Y:S01]  /*97c0*/  SYNCS.PHASECHK.TRANS64.TRYWAIT P0, [R11+URZ], R6 ;  /* 0x000000060b0075a7 */ /* 0x000e62000800017f */
[----:B------:R-:W-:-:S05]  /*97d0*/  VIADD R2, R7, 0x1 ;  /* 0x0000000107027836 */ /* 0x000fca0000000000 */
[----:B------:R-:W-:-:S04]  /*97e0*/  ISETP.NE.AND P1, PT, R2, 0x5, PT ;  /* 0x000000050200780c */ /* 0x000fc80003f25270 */
[----:B------:R-:W-:Y:S02]  /*97f0*/  SEL R4, RZ, 0x1, P1 ;  /* 0x00000001ff047807 */ /* 0x000fe40000800000 */
[----:B------:R-:W-:Y:S02]  /*9800*/  SEL R3, R2, RZ, P1 ;  /* 0x000000ff02037207 */ /* 0x000fe40000800000 */
[----:B------:R-:W-:Y:S01]  /*9810*/  LOP3.LUT R4, R9, R4, RZ, 0x3c, !PT ;  /* 0x0000000409047212 */ /* 0x000fe200078e3cff */
[----:B-1----:R-:W-:Y:S06]  /*9820*/  @!P0 BRA `(.L_x_194) ;  /* 0x0000000000e08947 */ /* 0x002fec0003800000 */
.L_x_206:
[----:B------:R-:W-:Y:S01]  /*9830*/  IMAD R3, R3, 0x8, R0 ;  /* 0x0000000803037824 */ /* 0x000fe200078e0200 */
[----:B------:R-:W-:-:S07]  /*9840*/  SHF.L.U32 R0, R4, 0x1f, RZ ;  /* 0x0000001f04007819 */ /* 0x000fce00000006ff */
.L_x_195:
[----:B--2---:R2:W3:Y:S02]  /*9850*/  SYNCS.PHASECHK.TRANS64.TRYWAIT P0, [R3+URZ], R0 ;  /* 0x00000000030075a7 */ /* 0x0044e4000800017f */
[----:B---3--:R-:W-:Y:S05]  /*9860*/  @!P0 NANOSLEEP.SYNCS 0x989680 ;  /* 0x009896800000895d */ /* 0x008fea0003900000 */
[----:B------:R-:W3:Y:S02]  /*9870*/  @!P0 SYNCS.PHASECHK.TRANS64 P0, [R3+URZ], R0 ;  /* 0x00000000030085a7 */ /* 0x000ee4000800007f */
[----:B---3--:R-:W-:Y:S05]  /*9880*/  @!P0 BRA `(.L_x_195) ;  /* 0xfffffffc00f08947 */ /* 0x008fea000383ffff */
.L_x_189:
[----:B------:R-:W-:Y:S05]  /*9890*/  BSYNC B0 ;  /* 0x0000000000007941 */ /* 0x000fea0003800000 */
.L_x_188:
[----:B------:R-:W-:Y:S05]  /*98a0*/  EXIT ;  /* 0x000000000000794d */ /* 0x000fea0003800000 */
.L_x_21:
[----:B-1----:R-:W-:-:S04]  /*98b0*/  IMAD.U32 R12, RZ, RZ, UR6 ;  /* 0x00000006ff0c7e24 */ /* 0x002fc8000f8e00ff */
[----:B------:R1:W4:Y:S03]  /*98c0*/  SYNCS.PHASECHK.TRANS64.TRYWAIT P1, [R12+URZ], R11 ;  /* 0x0000000b0c0075a7 */ /* 0x000326000802017f */
[----:B----4-:R-:W-:Y:S05]  /*98d0*/  @!P1 NANOSLEEP.SYNCS 0x989680 ;  /* 0x009896800000995d */ /* 0x010fea0003900000 */
[----:B------:R-:W4:Y:S02]  /*98e0*/  @!P1 SYNCS.PHASECHK.TRANS64 P1, [R12+URZ], R11 ;  /* 0x0000000b0c0095a7 */ /* 0x000f24000802007f */
[----:B----4-:R-:W-:Y:S05]  /*98f0*/  @!P1 BRA `(.L_x_21) ;  /* 0xfffffffc00ec9947 */ /* 0x010fea000383ffff */
[----:B------:R-:W-:Y:S05]  /*9900*/  BRA `(.L_x_20) ;  /* 0xffffff7c00a07947 */ /* 0x000fea000383ffff */
.L_x_27:
[----:B-1----:R-:W-:-:S04]  /*9910*/  IMAD.U32 R14, RZ, RZ, UR13 ;  /* 0x0000000dff0e7e24 */ /* 0x002fc8000f8e00ff */
[----:B------:R1:W4:Y:S03]  /*9920*/  SYNCS.PHASECHK.TRANS64.TRYWAIT P1, [R14+URZ], R13 ;  /* 0x0000000d0e0075a7 */ /* 0x000326000802017f */
[----:B----4-:R-:W-:Y:S05]  /*9930*/  @!P1 NANOSLEEP.SYNCS 0x989680 ;  /* 0x009896800000995d */ /* 0x010fea0003900000 */
[----:B------:R-:W4:Y:S02]  /*9940*/  @!P1 SYNCS.PHASECHK.TRANS64 P1, [R14+URZ], R13 ;  /* 0x0000000d0e0095a7 */ /* 0x000f24000802007f */
[----:B----4-:R-:W-:Y:S05]  /*9950*/  @!P1 BRA `(.L_x_27) ;  /* 0xfffffffc00ec9947 */ /* 0x010fea000383ffff */
[----:B------:R-:W-:Y:S05]  /*9960*/  BRA `(.L_x_26) ;  /* 0xffffff8800507947 */ /* 0x000fea000383ffff */
.L_x_176:
[----:B------:R-:W-:Y:S01]  /*9970*/  BSSY B1, `(.L_x_196) ;  /* 0x0000006000017945 */ /* 0x000fe20003800000 */
[----:B------:R-:W-:-:S07]  /*9980*/  IMAD.MOV.U32 R6, RZ, RZ, -0x1 ;  /* 0xffffffffff067424 */ /* 0x000fce00078e00ff */
[----:B------:R-:W-:Y:S05]  /*9990*/  WARPSYNC.COLLECTIVE R6, `(.L_x_197) ;  /* 0x00000000060c7348 */ /* 0x000fea0003c00000 */
[----:B------:R-:W-:Y:S02]  /*99a0*/  ELECT P0, UR62, PT ;  /* 0x00000000003e782f */ /* 0x000fe40003800000 */
[----:B------:R-:W-:Y:S01]  /*99b0*/  MOV R6, UR62 ;  /* 0x0000003e00067c02 */ /* 0x000fe20008000f00 */
[----:B------:R-:W-:Y:S10]  /*99c0*/  ENDCOLLECTIVE ;  /* 0x000000000000791b */ /* 0x000ff40003800000 */
.L_x_197:
[----:B------:R-:W-:Y:S05]  /*99d0*/  BSYNC B1 ;  /* 0x0000000000017941 */ /* 0x000fea0003800000 */
.L_x_196:
[----:B------:R-:W-:Y:S05]  /*99e0*/  BRA `(.L_x_198) ;  /* 0xfffffff000187947 */ /* 0x000fea000383ffff */
.L_x_179:
[----:B0-----:R0:W1:Y:S02]  /*99f0*/  SYNCS.PHASECHK.TRANS64.TRYWAIT P0, [R18+URZ+0x28], R9 ;  /* 0x00002809120075a7 */ /* 0x001064000800017f */
[----:B-1----:R-:W-:Y:S05]  /*9a00*/  @!P0 NANOSLEEP.SYNCS 0x989680 ;  /* 0x009896800000895d */ /* 0x002fea0003900000 */
[----:B------:R-:W1:Y:S02]  /*9a10*/  @!P0 SYNCS.PHASECHK.TRANS64 P0, [R18+URZ+0x28], R9 ;  /* 0x00002809120085a7 */ /* 0x000e64000800007f */
[----:B-1----:R-:W-:Y:S05]  /*9a20*/  @!P0 BRA `(.L_x_179) ;  /* 0xfffffffc00f08947 */ /* 0x002fea000383ffff */
[----:B------:R-:W-:Y:S05]  /*9a30*/  BRA `(.L_x_199) ;  /* 0xfffffff000587947 */ /* 0x000fea000383ffff */
.L_x_187:
[----:B------:R-:W-:Y:S01]  /*9a40*/  BSSY B0, `(.L_x_200) ;  /* 0x0000006000007945 */ /* 0x000fe20003800000 */
[----:B------:R-:W-:-:S07]  /*9a50*/  IMAD.MOV.U32 R6, RZ, RZ, -0x1 ;  /* 0xffffffffff067424 */ /* 0x000fce00078e00ff */
[----:B------:R-:W-:Y:S05]  /*9a60*/  WARPSYNC.COLLECTIVE R6, `(.L_x_201) ;  /* 0x00000000060c7348 */ /* 0x000fea0003c00000 */
[----:B------:R-:W-:Y:S02]  /*9a70*/  ELECT P0, UR62, PT ;  /* 0x00000000003e782f */ /* 0x000fe40003800000 */
[----:B------:R-:W-:Y:S01]  /*9a80*/  MOV R6, UR62 ;  /* 0x0000003e00067c02 */ /* 0x000fe20008000f00 */
[----:B------:R-:W-:Y:S10]  /*9a90*/  ENDCOLLECTIVE ;  /* 0x000000000000791b */ /* 0x000ff40003800000 */
.L_x_201:
[----:B------:R-:W-:Y:S05]  /*9aa0*/  BSYNC B0 ;  /* 0x0000000000007941 */ /* 0x000fea0003800000 */
.L_x_200:
[----:B------:R-:W-:Y:S05]  /*9ab0*/  BRA `(.L_x_202) ;  /* 0xfffffff800a47947 */ /* 0x000fea000383ffff */
.L_x_191:
[----:B0-----:R0:W1:Y:S02]  /*9ac0*/  SYNCS.PHASECHK.TRANS64.TRYWAIT P0, [R6+URZ], R3 ;  /* 0x00000003060075a7 */ /* 0x001064000800017f */
[----:B-1----:R-:W-:Y:S05]  /*9ad0*/  @!P0 NANOSLEEP.SYNCS 0x989680 ;  /* 0x009896800000895d */ /* 0x002fea0003900000 */
[----:B------:R-:W1:Y:S02]  /*9ae0*/  @!P0 SYNCS.PHASECHK.TRANS64 P0, [R6+URZ], R3 ;  /* 0x00000003060085a7 */ /* 0x000e64000800007f */
[----:B-1----:R-:W-:Y:S05]  /*9af0*/  @!P0 BRA `(.L_x_191) ;  /* 0xfffffffc00f08947 */ /* 0x002fea000383ffff */
[----:B------:R-:W-:Y:S05]  /*9b00*/  BRA `(.L_x_203) ;  /* 0xfffffff800e47947 */ /* 0x000fea000383ffff */
.L_x_192:
[----:B0-----:R0:W1:Y:S02]  /*9b10*/  SYNCS.PHASECHK.TRANS64.TRYWAIT P0, [R7+URZ], R4 ;  /* 0x00000004070075a7 */ /* 0x001064000800017f */
[----:B-1----:R-:W-:Y:S05]  /*9b20*/  @!P0 NANOSLEEP.SYNCS 0x989680 ;  /* 0x009896800000895d */ /* 0x002fea0003900000 */
[----:B------:R-:W1:Y:S02]  /*9b30*/  @!P0 SYNCS.PHASECHK.TRANS64 P0, [R7+URZ], R4 ;  /* 0x00000004070085a7 */ /* 0x000e64000800007f */
[----:B-1----:R-:W-:Y:S05]  /*9b40*/  @!P0 BRA `(.L_x_192) ;  /* 0xfffffffc00f08947 */ /* 0x002fea000383ffff */
[----:B------:R-:W-:Y:S05]  /*9b50*/  BRA `(.L_x_204) ;  /* 0xfffffff800f47947 */ /* 0x000fea000383ffff */
.L_x_193:
[----:B0-----:R0:W1:Y:S02]  /*9b60*/  SYNCS.PHASECHK.TRANS64.TRYWAIT P0, [R10+URZ], R5 ;  /* 0x000000050a0075a7 */ /* 0x001064000800017f */
[----:B-1----:R-:W-:Y:S05]  /*9b70*/  @!P0 NANOSLEEP.SYNCS 0x989680 ;  /* 0x009896800000895d */ /* 0x002fea0003900000 */
[----:B------:R-:W1:Y:S02]  /*9b80*/  @!P0 SYNCS.PHASECHK.TRANS64 P0, [R10+URZ], R5 ;  /* 0x000000050a0085a7 */ /* 0x000e64000800007f */
[----:B-1----:R-:W-:Y:S05]  /*9b90*/  @!P0 BRA `(.L_x_193) ;  /* 0xfffffffc00f08947 */ /* 0x002fea000383ffff */
[----:B------:R-:W-:Y:S05]  /*9ba0*/  BRA `(.L_x_205) ;  /* 0xfffffffc00047947 */ /* 0x000fea000383ffff */
.L_x_194:
[----:B-1----:R1:W2:Y:S02]  /*9bb0*/  SYNCS.PHASECHK.TRANS64.TRYWAIT P0, [R11+URZ], R6 ;  /* 0x000000060b0075a7 */ /* 0x0022a4000800017f */
[----:B--2---:R-:W-:Y:S05]  /*9bc0*/  @!P0 NANOSLEEP.SYNCS 0x989680 ;  /* 0x009896800000895d */ /* 0x004fea0003900000 */
[----:B------:R-:W2:Y:S02]  /*9bd0*/  @!P0 SYNCS.PHASECHK.TRANS64 P0, [R11+URZ], R6 ;  /* 0x000000060b0085a7 */ /* 0x000ea4000800007f */
[----:B--2---:R-:W-:Y:S05]  /*9be0*/  @!P0 BRA `(.L_x_194) ;  /* 0xfffffffc00f08947 */ /* 0x004fea000383ffff */
[----:B------:R-:W-:Y:S05]  /*9bf0*/  BRA `(.L_x_206) ;  /* 0xfffffffc000c7947 */ /* 0x000fea000383ffff */
.L_x_207:
[----:B------:R-:W-:-:S00]  /*9c00*/  BRA `(.L_x_207) ;  /* 0xfffffffc00fc7947 */ /* 0x000fc0000383ffff */
[----:B------:R-:W-:-:S00]  /*9c10*/  NOP ;  /* 0x0000000000007918 */ /* 0x000fc00000000000 */
        /* <DEDUP_REMOVED lines=14> */
.L_x_208:


//--------------------- .nv.shared._ZN7cutlass13device_kernelINS_4gemm6kernel13GemmUniversalIN4cute5tupleIJiiiiEEENS1_10collective13CollectiveMmaINS1_37MainloopSm90TmaGmmaWarpSpecializedFP8ILi5ENS5_IJNS4_1CILi1EEENSA_ILi4EEESB_EEENS1_35KernelTmaWarpSpecializedCooperativeEEENS5_IJNSA_ILi256EEENSA_ILi64EEENSA_ILi128EEEEEENS_12float_e4m3_tENS5_IJlSB_lEEESK_SL_NS4_8TiledMMAINS4_8MMA_AtomIJNS4_4SM904GMMA30MMA_64x64x32_F32E4M3E4M3_SS_TNILNSP_7ScaleInE1ELSR_1EEEEEENS4_6LayoutINS5_IJNSA_ILi2EEESB_SB_EEENS5_IJSB_NSA_ILi0EEESX_EEEEENS5_IJNS4_10UnderscoreES10_S10_EEEEENS4_23SM90_TMA_LOAD_MULTICASTENS4_14ComposedLayoutINS4_7SwizzleILi3ELi4ELi3EEENS4_18smem_ptr_flag_bitsILi8EEENSU_INS5_IJNSA_ILi8EEESI_EEENS5_IJSI_SB_EEEEEEEvNS4_8identityENS4_13SM90_TMA_LOADES1D_vS1E_EENS_8epilogue10collective6detail29Sm90TmaWarpSpecializedAdapterINS1I_15DefaultEpilogueISK_SL_SL_NS1H_6thread17LinearCombinationISK_Li1EffLNS1M_9ScaleType4KindE0ELNS_15FloatRoundStyleE2ESK_EENS1_15EpilogueDefaultEEEEEvvEEEEvNT_6ParamsE --------------------------
	.section	.nv.shared._ZN7cutlass13device_kernelINS_4gemm6kernel13GemmUniversalIN4cute5tupleIJiiiiEEENS1_10collective13CollectiveMmaINS1_37MainloopSm90TmaGmmaWarpSpecializedFP8ILi5ENS5_IJNS4_1CILi1EEENSA_ILi4EEESB_EEENS1_35KernelTmaWarpSpecializedCooperativeEEENS5_IJNSA_ILi256EEENSA_ILi64EEENSA_ILi128EEEEEENS_12float_e4m3_tENS5_IJlSB_lEEESK_SL_NS4_8TiledMMAINS4_8MMA_AtomIJNS4_4SM904GMMA30MMA_64x64x32_F32E4M3E4M3_SS_TNILNSP_7ScaleInE1ELSR_1EEEEEENS4_6LayoutINS5_IJNSA_ILi2EEESB_SB_EEENS5_IJSB_NSA_ILi0EEESX_EEEEENS5_IJNS4_10UnderscoreES10_S10_EEEEENS4_23SM90_TMA_LOAD_MULTICASTENS4_14ComposedLayoutINS4_7SwizzleILi3ELi4ELi3EEENS4_18smem_ptr_flag_bitsILi8EEENSU_INS5_IJNSA_ILi8EEESI_EEENS5_IJSI_SB_EEEEEEEvNS4_8identityENS4_13SM90_TMA_LOADES1D_vS1E_EENS_8epilogue10collective6detail29Sm90TmaWarpSpecializedAdapterINS1I_15DefaultEpilogueISK_SL_SL_NS1H_6thread17LinearCombinationISK_Li1EffLNS1M_9ScaleType4KindE0ELNS_15FloatRoundStyleE2ESK_EENS1_15EpilogueDefaultEEEEEvvEEEEvNT_6ParamsE,"aw",@nobits
	.sectionflags	@""
	.align	16
	.zero		1024


//--------------------- .nv.shared.reserved.0     --------------------------
	.section	.nv.shared.reserved.0,"aw",@nobits
	.weak		__nv_reservedSMEM_offset_0_alias
	.size		__nv_reservedSMEM_offset_0_alias, 0, 0
	.other		__nv_reservedSMEM_offset_0_alias,@"STO_CUDA_RESERVED_SHARED STV_DEFAULT"
__nv_reservedSMEM_offset_0_alias:
	.zero		0


//--------------------- .nv.global                --------------------------
	.section	.nv.global,"aw",@nobits
.nv.global:
	.type		_ZN40_INTERNAL_32bdf4f4_4_k_cu_0aa3825a_271584cute1_E,@object
	.size		_ZN40_INTERNAL_32bdf4f4_4_k_cu_0aa3825a_271584cute1_E,(_ZN40_INTERNAL_32bdf4f4_4_k_cu_0aa3825a_271584cuda3std3__45__cpo6cbeginE - _ZN40_INTERNAL_32bdf4f4_4_k_cu_0aa3825a_271584cute1_E)
_ZN40_INTERNAL_32bdf4f4_4_k_cu_0aa3825a_271584cute1_E:
	.zero		1
	.type		_ZN40_INTERNAL_32bdf4f4_4_k_cu_0aa3825a_271584cuda3std3__45__cpo6cbeginE,@object
	.size		_ZN40_INTERNAL_32bdf4f4_4_k_cu_0aa3825a_271584cuda3std3__45__cpo6cbeginE,(_ZN40_INTERNAL_32bdf4f4_4_k_cu_0aa3825a_271584cuda3std3__48in_placeE - _ZN40_INTERNAL_32bdf4f4_4_k_cu_0aa3825a_271584cuda3std3__45__cpo6cbeginE)
_ZN40_INTERNAL_32bdf4f4_4_k_cu_0aa3825a_271584cuda3std3__45__cpo6cbeginE:
	.zero		1
	.type		_ZN40_INTERNAL_32bdf4f4_4_k_cu_0aa3825a_271584cuda3std3__48in_placeE,@object
	.size		_ZN40_INTERNAL_32bdf4f4_4_k_cu_0aa3825a_271584cuda3std3__48in_placeE,(_ZN40_INTERNAL_32bdf4f4_4_k_cu_0aa3825a_271584cuda3std6ranges3__45__cpo9iter_moveE - _ZN40_INTERNAL_32bdf4f4_4_k_cu_0aa3825a_271584cuda3std3__48in_placeE)
_ZN40_INTERNAL_32bdf4f4_4_k_cu_0aa3825a_271584cuda3std3__48in_placeE:
	.zero		1
	.type		_ZN40_INTERNAL_32bdf4f4_4_k_cu_0aa3825a_271584cuda3std6ranges3__45__cpo9iter_moveE,@object
	.size		_ZN40_INTERNAL_32bdf4f4_4_k_cu_0aa3825a_271584cuda3std6ranges3__45__cpo9iter_moveE,(_ZN40_INTERNAL_32bdf4f4_4_k_cu_0aa3825a_271584cuda3std3__45__cpo5beginE - _ZN40_INTERNAL_32bdf4f4_4_k_cu_0aa3825a_271584cuda3std6ranges3__45__cpo9iter_moveE)
_ZN40_INTERNAL_32bdf4f4_4_k_cu_0aa3825a_271584cuda3std6ranges3__45__cpo9iter_moveE:
	.zero		1
	.type		_ZN40_INTERNAL_32bdf4f4_4_k_cu_0aa3825a_271584cuda3std3__45__cpo5beginE,@object
	.size		_ZN40_INTERNAL_32bdf4f4_4_k_cu_0aa3825a_271584cuda3std3__45__cpo5beginE,(_ZN40_INTERNAL_32bdf4f4_4_k_cu_0aa3825a_271584cuda3std3__442_GLOBAL__N__32bdf4f4_4_k_cu_0aa3825a_271586ignoreE - _ZN40_INTERNAL_32bdf4f4_4_k_cu_0aa3825a_271584cuda3std3__45__cpo5beginE)
_ZN40_INTERNAL_32bdf4f4_4_k_cu_0aa3825a_271584cuda3std3__45__cpo5beginE:
	.zero		1
	.type		_ZN40_INTERNAL_32bdf4f4_4_k_cu_0aa3825a_271584cuda3std3__442_GLOBAL__N__32bdf4f4_4_k_cu_0aa3825a_271586ignoreE,@object
	.size		_ZN40_INTERNAL_32bdf4f4_4_k_cu_0aa3825a_271584cuda3std3__442_GLOBAL__N__32bdf4f4_4_k_cu_0aa3825a_271586ignoreE,(_ZN40_INTERNAL_32bdf4f4_4_k_cu_0aa3825a_271584cute7productE - _ZN40_INTERNAL_32bdf4f4_4_k_cu_0aa3825a_271584cuda3std3__442_GLOBAL__N__32bdf4f4_4_k_cu_0aa3825a_271586ignoreE)
_ZN40_INTERNAL_32bdf4f4_4_k_cu_0aa3825a_271584cuda3std3__442_GLOBAL__N__32bdf4f4_4_k_cu_0aa3825a_271586ignoreE:
	.zero		1
	.type		_ZN40_INTERNAL_32bdf4f4_4_k_cu_0aa3825a_271584cute7productE,@object
	.size		_ZN40_INTERNAL_32bdf4f4_4_k_cu_0aa3825a_271584cute7productE,(_ZN40_INTERNAL_32bdf4f4_4_k_cu_0aa3825a_271584cuda3std3__45__cpo3endE - _ZN40_INTERNAL_32bdf4f4_4_k_cu_0aa3825a_271584cute7productE)
_ZN40_INTERNAL_32bdf4f4_4_k_cu_0aa3825a_271584cute7productE:
	.zero		1
	.type		_ZN40_INTERNAL_32bdf4f4_4_k_cu_0aa3825a_271584cuda3std3__45__cpo3endE,@object
	.size		_ZN40_INTERNAL_32bdf4f4_4_k_cu_0aa3825a_271584cuda3std3__45__cpo3endE,(_ZN40_INTERNAL_32bdf4f4_4_k_cu_0aa3825a_271584cuda3std3__419piecewise_constructE - _ZN40_INTERNAL_32bdf4f4_4_k_cu_0aa3825a_271584cuda3std3__45__cpo3endE)
_ZN40_INTERNAL_32bdf4f4_4_k_cu_0aa3825a_271584cuda3std3__45__cpo3endE:
	.zero		1
	.type		_ZN40_INTERNAL_32bdf4f4_4_k_cu_0aa3825a_271584cuda3std3__419piecewise_constructE,@object
	.size		_ZN40_INTERNAL_32bdf4f4_4_k_cu_0aa3825a_271584cuda3std3__419piecewise_constructE,(_ZN40_INTERNAL_32bdf4f4_4_k_cu_0aa3825a_271584cuda3std3__45__cpo4cendE - _ZN40_INTERNAL_32bdf4f4_4_k_cu_0aa3825a_271584cuda3std3__419piecewise_constructE)
_ZN40_INTERNAL_32bdf4f4_4_k_cu_0aa3825a_271584cuda3std3__419piecewise_constructE:
	.zero		1
	.type		_ZN40_INTERNAL_32bdf4f4_4_k_cu_0aa3825a_271584cuda3std3__45__cpo4cendE,@object
	.size		_ZN40_INTERNAL_32bdf4f4_4_k_cu_0aa3825a_271584cuda3std3__45__cpo4cendE,(_ZN40_INTERNAL_32bdf4f4_4_k_cu_0aa3825a_271584cuda3std6ranges3__45__cpo4swapE - _ZN40_INTERNAL_32bdf4f4_4_k_cu_0aa3825a_271584cuda3std3__45__cpo4cendE)
_ZN40_INTERNAL_32bdf4f4_4_k_cu_0aa3825a_271584cuda3std3__45__cpo4cendE:
	.zero		1
	.type		_ZN40_INTERNAL_32bdf4f4_4_k_cu_0aa3825a_271584cuda3std6ranges3__45__cpo4swapE,@object
	.size		_ZN40_INTERNAL_32bdf4f4_4_k_cu_0aa3825a_271584cuda3std6ranges3__45__cpo4swapE,(.L_7 - _ZN40_INTERNAL_32bdf4f4_4_k_cu_0aa3825a_271584cuda3std6ranges3__45__cpo4swapE)
_ZN40_INTERNAL_32bdf4f4_4_k_cu_0aa3825a_271584cuda3std6ranges3__45__cpo4swapE:
	.zero		1
.L_7:


//--------------------- .nv.constant0._ZN7cutlass13device_kernelINS_4gemm6kernel13GemmUniversalIN4cute5tupleIJiiiiEEENS1_10collective13CollectiveMmaINS1_37MainloopSm90TmaGmmaWarpSpecializedFP8ILi5ENS5_IJNS4_1CILi1EEENSA_ILi4EEESB_EEENS1_35KernelTmaWarpSpecializedCooperativeEEENS5_IJNSA_ILi256EEENSA_ILi64EEENSA_ILi128EEEEEENS_12float_e4m3_tENS5_IJlSB_lEEESK_SL_NS4_8TiledMMAINS4_8MMA_AtomIJNS4_4SM904GMMA30MMA_64x64x32_F32E4M3E4M3_SS_TNILNSP_7ScaleInE1ELSR_1EEEEEENS4_6LayoutINS5_IJNSA_ILi2EEESB_SB_EEENS5_IJSB_NSA_ILi0EEESX_EEEEENS5_IJNS4_10UnderscoreES10_S10_EEEEENS4_23SM90_TMA_LOAD_MULTICASTENS4_14ComposedLayoutINS4_7SwizzleILi3ELi4ELi3EEENS4_18smem_ptr_flag_bitsILi8EEENSU_INS5_IJNSA_ILi8EEESI_EEENS5_IJSI_SB_EEEEEEEvNS4_8identityENS4_13SM90_TMA_LOADES1D_vS1E_EENS_8epilogue10collective6detail29Sm90TmaWarpSpecializedAdapterINS1I_15DefaultEpilogueISK_SL_SL_NS1H_6thread17LinearCombinationISK_Li1EffLNS1M_9ScaleType4KindE0ELNS_15FloatRoundStyleE2ESK_EENS1_15EpilogueDefaultEEEEEvvEEEEvNT_6ParamsE --------------------------
	.section	.nv.constant0._ZN7cutlass13device_kernelINS_4gemm6kernel13GemmUniversalIN4cute5tupleIJiiiiEEENS1_10collective13CollectiveMmaINS1_37MainloopSm90TmaGmmaWarpSpecializedFP8ILi5ENS5_IJNS4_1CILi1EEENSA_ILi4EEESB_EEENS1_35KernelTmaWarpSpecializedCooperativeEEENS5_IJNSA_ILi256EEENSA_ILi64EEENSA_ILi128EEEEEENS_12float_e4m3_tENS5_IJlSB_lEEESK_SL_NS4_8TiledMMAINS4_8MMA_AtomIJNS4_4SM904GMMA30MMA_64x64x32_F32E4M3E4M3_SS_TNILNSP_7ScaleInE1ELSR_1EEEEEENS4_6LayoutINS5_IJNSA_ILi2EEESB_SB_EEENS5_IJSB_NSA_ILi0EEESX_EEEEENS5_IJNS4_10UnderscoreES10_S10_EEEEENS4_23SM90_TMA_LOAD_MULTICASTENS4_14ComposedLayoutINS4_7SwizzleILi3ELi4ELi3EEENS4_18smem_ptr_flag_bitsILi8EEENSU_INS5_IJNSA_ILi8EEESI_EEENS5_IJSI_SB_EEEEEEEvNS4_8identityENS4_13SM90_TMA_LOADES1D_vS1E_EENS_8epilogue10collective6detail29Sm90TmaWarpSpecializedAdapterINS1I_15DefaultEpilogueISK_SL_SL_NS1H_6thread17LinearCombinationISK_Li1EffLNS1M_9ScaleType4KindE0ELNS_15FloatRoundStyleE2ESK_EENS1_15EpilogueDefaultEEEEEvvEEEEvNT_6ParamsE,"a",@progbits
	.sectionflags	@""
	.align	4
.nv.constant0._ZN7cutlass13device_kernelINS_4gemm6kernel13GemmUniversalIN4cute5tupleIJiiiiEEENS1_10collective13CollectiveMmaINS1_37MainloopSm90TmaGmmaWarpSpecializedFP8ILi5ENS5_IJNS4_1CILi1EEENSA_ILi4EEESB_EEENS1_35KernelTmaWarpSpecializedCooperativeEEENS5_IJNSA_ILi256EEENSA_ILi64EEENSA_ILi128EEEEEENS_12float_e4m3_tENS5_IJlSB_lEEESK_SL_NS4_8TiledMMAINS4_8MMA_AtomIJNS4_4SM904GMMA30MMA_64x64x32_F32E4M3E4M3_SS_TNILNSP_7ScaleInE1ELSR_1EEEEEENS4_6LayoutINS5_IJNSA_ILi2EEESB_SB_EEENS5_IJSB_NSA_ILi0EEESX_EEEEENS5_IJNS4_10UnderscoreES10_S10_EEEEENS4_23SM90_TMA_LOAD_MULTICASTENS4_14ComposedLayoutINS4_7SwizzleILi3ELi4ELi3EEENS4_18smem_ptr_flag_bitsILi8EEENSU_INS5_IJNSA_ILi8EEESI_EEENS5_IJSI_SB_EEEEEEEvNS4_8identityENS4_13SM90_TMA_LOADES1D_vS1E_EENS_8epilogue10collective6detail29Sm90TmaWarpSpecializedAdapterINS1I_15DefaultEpilogueISK_SL_SL_NS1H_6thread17LinearCombinationISK_Li1EffLNS1M_9ScaleType4KindE0ELNS_15FloatRoundStyleE2ESK_EENS1_15EpilogueDefaultEEEEEvvEEEEvNT_6ParamsE:
	.zero		1664


//--------------------- SYMBOLS --------------------------

	.type		.nv.reservedSmem.offset0,@object
	.size		.nv.reservedSmem.offset0,0x4
